//
// Generated by NVIDIA NVVM Compiler
//
// Compiler Build ID: CL-36424714
// Cuda compilation tools, release 13.0, V13.0.88
// Based on NVVM 20.0.0
//

.version 9.0
.target sm_100
.address_size 64

	// .globl	_Z6phase1Piii
// _ZZ6phase1PiiiE10shared_mem has been demoted
// _ZZ6phase2PiiiE10shared_row has been demoted
// _ZZ6phase2PiiiE10shared_col has been demoted
// _ZZ6phase2PiiiE12shared_pivot has been demoted
// _ZZ6phase3PiiiiE10shared_row has been demoted
// _ZZ6phase3PiiiiE10shared_col has been demoted
// _ZZ6phase3PiiiiE10shared_mem has been demoted

.visible .entry _Z6phase1Piii(
	.param .u64 .ptr .align 1 _Z6phase1Piii_param_0,
	.param .u32 _Z6phase1Piii_param_1,
	.param .u32 _Z6phase1Piii_param_2
)
{
	.reg .pred 	%p<2>;
	.reg .b32 	%r<116>;
	.reg .b64 	%rd<7>;
	// demoted variable
	.shared .align 4 .b8 _ZZ6phase1PiiiE10shared_mem[16384];
	ld.param.u64 	%rd3, [_Z6phase1Piii_param_0];
	ld.param.u32 	%r11, [_Z6phase1Piii_param_1];
	ld.param.u32 	%r12, [_Z6phase1Piii_param_2];
	cvta.to.global.u64 	%rd4, %rd3;
	mov.u32 	%r13, %tid.x;
	mov.u32 	%r14, %tid.y;
	shl.b32 	%r15, %r11, 6;
	add.s32 	%r16, %r15, %r13;
	add.s32 	%r17, %r15, %r14;
	mad.lo.s32 	%r18, %r17, %r12, %r16;
	mul.wide.s32 	%rd5, %r18, 4;
	add.s64 	%rd1, %rd4, %rd5;
	ld.global.u32 	%r19, [%rd1];
	shl.b32 	%r20, %r14, 8;
	mov.u32 	%r21, _ZZ6phase1PiiiE10shared_mem;
	add.s32 	%r22, %r21, %r20;
	shl.b32 	%r23, %r13, 2;
	add.s32 	%r1, %r22, %r23;
	st.shared.u32 	[%r1], %r19;
	ld.global.u32 	%r24, [%rd1+128];
	st.shared.u32 	[%r1+128], %r24;
	shl.b32 	%r25, %r12, 5;
	mul.wide.s32 	%rd6, %r25, 4;
	add.s64 	%rd2, %rd1, %rd6;
	ld.global.u32 	%r26, [%rd2];
	st.shared.u32 	[%r1+8192], %r26;
	ld.global.u32 	%r27, [%rd2+128];
	st.shared.u32 	[%r1+8320], %r27;
	bar.sync 	0;
	add.s32 	%r114, %r22, 8192;
	add.s32 	%r28, %r23, %r21;
	add.s32 	%r113, %r28, 512;
	mov.b32 	%r115, 8192;
$L__BB0_1:
	ld.shared.u32 	%r29, [%r1];
	ld.shared.u32 	%r30, [%r114+-8192];
	ld.shared.u32 	%r31, [%r113+-512];
	add.s32 	%r32, %r31, %r30;
	min.s32 	%r33, %r29, %r32;
	st.shared.u32 	[%r1], %r33;
	ld.shared.u32 	%r34, [%r1+128];
	ld.shared.u32 	%r35, [%r114+-8192];
	ld.shared.u32 	%r36, [%r113+-384];
	add.s32 	%r37, %r36, %r35;
	min.s32 	%r38, %r34, %r37;
	st.shared.u32 	[%r1+128], %r38;
	ld.shared.u32 	%r39, [%r1+8192];
	ld.shared.u32 	%r40, [%r114];
	ld.shared.u32 	%r41, [%r113+-512];
	add.s32 	%r42, %r41, %r40;
	min.s32 	%r43, %r39, %r42;
	st.shared.u32 	[%r1+8192], %r43;
	ld.shared.u32 	%r44, [%r1+8320];
	ld.shared.u32 	%r45, [%r114];
	ld.shared.u32 	%r46, [%r113+-384];
	add.s32 	%r47, %r46, %r45;
	min.s32 	%r48, %r44, %r47;
	st.shared.u32 	[%r1+8320], %r48;
	bar.sync 	0;
	ld.shared.u32 	%r49, [%r1];
	ld.shared.u32 	%r50, [%r114+-8188];
	ld.shared.u32 	%r51, [%r113+-256];
	add.s32 	%r52, %r51, %r50;
	min.s32 	%r53, %r49, %r52;
	st.shared.u32 	[%r1], %r53;
	ld.shared.u32 	%r54, [%r1+128];
	ld.shared.u32 	%r55, [%r114+-8188];
	ld.shared.u32 	%r56, [%r113+-128];
	add.s32 	%r57, %r56, %r55;
	min.s32 	%r58, %r54, %r57;
	st.shared.u32 	[%r1+128], %r58;
	ld.shared.u32 	%r59, [%r1+8192];
	ld.shared.u32 	%r60, [%r114+4];
	ld.shared.u32 	%r61, [%r113+-256];
	add.s32 	%r62, %r61, %r60;
	min.s32 	%r63, %r59, %r62;
	st.shared.u32 	[%r1+8192], %r63;
	ld.shared.u32 	%r64, [%r1+8320];
	ld.shared.u32 	%r65, [%r114+4];
	ld.shared.u32 	%r66, [%r113+-128];
	add.s32 	%r67, %r66, %r65;
	min.s32 	%r68, %r64, %r67;
	st.shared.u32 	[%r1+8320], %r68;
	bar.sync 	0;
	ld.shared.u32 	%r69, [%r1];
	ld.shared.u32 	%r70, [%r114+-8184];
	ld.shared.u32 	%r71, [%r113];
	add.s32 	%r72, %r71, %r70;
	min.s32 	%r73, %r69, %r72;
	st.shared.u32 	[%r1], %r73;
	ld.shared.u32 	%r74, [%r1+128];
	ld.shared.u32 	%r75, [%r114+-8184];
	ld.shared.u32 	%r76, [%r113+128];
	add.s32 	%r77, %r76, %r75;
	min.s32 	%r78, %r74, %r77;
	st.shared.u32 	[%r1+128], %r78;
	ld.shared.u32 	%r79, [%r1+8192];
	ld.shared.u32 	%r80, [%r114+8];
	ld.shared.u32 	%r81, [%r113];
	add.s32 	%r82, %r81, %r80;
	min.s32 	%r83, %r79, %r82;
	st.shared.u32 	[%r1+8192], %r83;
	ld.shared.u32 	%r84, [%r1+8320];
	ld.shared.u32 	%r85, [%r114+8];
	ld.shared.u32 	%r86, [%r113+128];
	add.s32 	%r87, %r86, %r85;
	min.s32 	%r88, %r84, %r87;
	st.shared.u32 	[%r1+8320], %r88;
	bar.sync 	0;
	ld.shared.u32 	%r89, [%r1];
	ld.shared.u32 	%r90, [%r114+-8180];
	ld.shared.u32 	%r91, [%r113+256];
	add.s32 	%r92, %r91, %r90;
	min.s32 	%r93, %r89, %r92;
	st.shared.u32 	[%r1], %r93;
	ld.shared.u32 	%r94, [%r1+128];
	ld.shared.u32 	%r95, [%r114+-8180];
	ld.shared.u32 	%r96, [%r113+384];
	add.s32 	%r97, %r96, %r95;
	min.s32 	%r98, %r94, %r97;
	st.shared.u32 	[%r1+128], %r98;
	ld.shared.u32 	%r99, [%r1+8192];
	ld.shared.u32 	%r100, [%r114+12];
	ld.shared.u32 	%r101, [%r113+256];
	add.s32 	%r102, %r101, %r100;
	min.s32 	%r103, %r99, %r102;
	st.shared.u32 	[%r1+8192], %r103;
	ld.shared.u32 	%r104, [%r1+8320];
	ld.shared.u32 	%r105, [%r114+12];
	ld.shared.u32 	%r106, [%r113+384];
	add.s32 	%r107, %r106, %r105;
	min.s32 	%r108, %r104, %r107;
	st.shared.u32 	[%r1+8320], %r108;
	bar.sync 	0;
	add.s32 	%r115, %r115, 16;
	add.s32 	%r114, %r114, 16;
	add.s32 	%r113, %r113, 1024;
	setp.ne.s32 	%p1, %r115, 8448;
	@%p1 bra 	$L__BB0_1;
	ld.shared.u32 	%r109, [%r1];
	st.global.u32 	[%rd1], %r109;
	ld.shared.u32 	%r110, [%r1+128];
	st.global.u32 	[%rd1+128], %r110;
	ld.shared.u32 	%r111, [%r1+8192];
	st.global.u32 	[%rd2], %r111;
	ld.shared.u32 	%r112, [%r1+8320];
	st.global.u32 	[%rd2+128], %r112;
	ret;

}
	// .globl	_Z6phase2Piii
.visible .entry _Z6phase2Piii(
	.param .u64 .ptr .align 1 _Z6phase2Piii_param_0,
	.param .u32 _Z6phase2Piii_param_1,
	.param .u32 _Z6phase2Piii_param_2
)
{
	.reg .pred 	%p<3>;
	.reg .b32 	%r<142>;
	.reg .b64 	%rd<13>;
	// demoted variable
	.shared .align 4 .b8 _ZZ6phase2PiiiE10shared_row[16384];
	// demoted variable
	.shared .align 4 .b8 _ZZ6phase2PiiiE10shared_col[16384];
	// demoted variable
	.shared .align 4 .b8 _ZZ6phase2PiiiE12shared_pivot[16384];
	ld.param.u64 	%rd5, [_Z6phase2Piii_param_0];
	ld.param.u32 	%r18, [_Z6phase2Piii_param_1];
	ld.param.u32 	%r19, [_Z6phase2Piii_param_2];
	mov.u32 	%r1, %ctaid.x;
	setp.eq.s32 	%p1, %r18, %r1;
	@%p1 bra 	$L__BB1_4;
	cvta.to.global.u64 	%rd6, %rd5;
	mov.u32 	%r21, %tid.x;
	mov.u32 	%r22, %tid.y;
	shl.b32 	%r23, %r18, 6;
	add.s32 	%r24, %r23, %r21;
	add.s32 	%r25, %r23, %r22;
	mul.lo.s32 	%r26, %r25, %r19;
	add.s32 	%r27, %r26, %r24;
	mul.wide.s32 	%rd7, %r27, 4;
	add.s64 	%rd8, %rd6, %rd7;
	ld.global.u32 	%r28, [%rd8];
	shl.b32 	%r29, %r22, 8;
	mov.u32 	%r30, _ZZ6phase2PiiiE12shared_pivot;
	add.s32 	%r31, %r30, %r29;
	shl.b32 	%r32, %r21, 2;
	add.s32 	%r33, %r31, %r32;
	st.shared.u32 	[%r33], %r28;
	ld.global.u32 	%r34, [%rd8+128];
	st.shared.u32 	[%r33+128], %r34;
	shl.b32 	%r35, %r19, 5;
	mul.wide.s32 	%rd9, %r35, 4;
	add.s64 	%rd10, %rd8, %rd9;
	ld.global.u32 	%r36, [%rd10];
	st.shared.u32 	[%r33+8192], %r36;
	ld.global.u32 	%r37, [%rd10+128];
	st.shared.u32 	[%r33+8320], %r37;
	shl.b32 	%r38, %r1, 6;
	add.s32 	%r39, %r38, %r21;
	add.s32 	%r40, %r39, %r26;
	mul.wide.s32 	%rd11, %r40, 4;
	add.s64 	%rd1, %rd6, %rd11;
	ld.global.u32 	%r41, [%rd1];
	mov.u32 	%r42, _ZZ6phase2PiiiE10shared_row;
	add.s32 	%r43, %r42, %r29;
	add.s32 	%r2, %r43, %r32;
	st.shared.u32 	[%r2], %r41;
	ld.global.u32 	%r44, [%rd1+128];
	st.shared.u32 	[%r2+128], %r44;
	add.s64 	%rd2, %rd1, %rd9;
	ld.global.u32 	%r45, [%rd2];
	st.shared.u32 	[%r2+8192], %r45;
	ld.global.u32 	%r46, [%rd2+128];
	st.shared.u32 	[%r2+8320], %r46;
	add.s32 	%r47, %r38, %r22;
	mad.lo.s32 	%r48, %r19, %r47, %r24;
	mul.wide.s32 	%rd12, %r48, 4;
	add.s64 	%rd3, %rd6, %rd12;
	ld.global.u32 	%r49, [%rd3];
	mov.u32 	%r50, _ZZ6phase2PiiiE10shared_col;
	add.s32 	%r51, %r50, %r29;
	add.s32 	%r3, %r51, %r32;
	st.shared.u32 	[%r3], %r49;
	ld.global.u32 	%r52, [%rd3+128];
	st.shared.u32 	[%r3+128], %r52;
	add.s64 	%rd4, %rd3, %rd9;
	ld.global.u32 	%r53, [%rd4];
	st.shared.u32 	[%r3+8192], %r53;
	ld.global.u32 	%r54, [%rd4+128];
	st.shared.u32 	[%r3+8320], %r54;
	bar.sync 	0;
	add.s32 	%r55, %r29, 8196;
	add.s32 	%r140, %r30, %r55;
	add.s32 	%r56, %r32, 256;
	add.s32 	%r139, %r42, %r56;
	add.s32 	%r138, %r50, %r55;
	add.s32 	%r137, %r30, %r56;
	mov.b32 	%r141, 8192;
$L__BB1_2:
	ld.shared.u32 	%r57, [%r2];
	ld.shared.u32 	%r58, [%r140+-8196];
	ld.shared.u32 	%r59, [%r139+-256];
	add.s32 	%r60, %r59, %r58;
	min.s32 	%r61, %r57, %r60;
	st.shared.u32 	[%r2], %r61;
	ld.shared.u32 	%r62, [%r2+128];
	ld.shared.u32 	%r63, [%r139+-128];
	add.s32 	%r64, %r63, %r58;
	min.s32 	%r65, %r62, %r64;
	st.shared.u32 	[%r2+128], %r65;
	ld.shared.u32 	%r66, [%r2+8192];
	ld.shared.u32 	%r67, [%r140+-4];
	ld.shared.u32 	%r68, [%r139+-256];
	add.s32 	%r69, %r68, %r67;
	min.s32 	%r70, %r66, %r69;
	st.shared.u32 	[%r2+8192], %r70;
	ld.shared.u32 	%r71, [%r2+8320];
	ld.shared.u32 	%r72, [%r139+-128];
	add.s32 	%r73, %r72, %r67;
	min.s32 	%r74, %r71, %r73;
	st.shared.u32 	[%r2+8320], %r74;
	ld.shared.u32 	%r75, [%r3];
	ld.shared.u32 	%r76, [%r138+-8196];
	ld.shared.u32 	%r77, [%r137+-256];
	add.s32 	%r78, %r77, %r76;
	min.s32 	%r79, %r75, %r78;
	st.shared.u32 	[%r3], %r79;
	ld.shared.u32 	%r80, [%r3+128];
	ld.shared.u32 	%r81, [%r138+-8196];
	ld.shared.u32 	%r82, [%r137+-128];
	add.s32 	%r83, %r82, %r81;
	min.s32 	%r84, %r80, %r83;
	st.shared.u32 	[%r3+128], %r84;
	ld.shared.u32 	%r85, [%r3+8192];
	ld.shared.u32 	%r86, [%r138+-4];
	add.s32 	%r87, %r77, %r86;
	min.s32 	%r88, %r85, %r87;
	st.shared.u32 	[%r3+8192], %r88;
	ld.shared.u32 	%r89, [%r3+8320];
	ld.shared.u32 	%r90, [%r138+-4];
	add.s32 	%r91, %r82, %r90;
	min.s32 	%r92, %r89, %r91;
	st.shared.u32 	[%r3+8320], %r92;
	bar.sync 	0;
	ld.shared.u32 	%r93, [%r2];
	ld.shared.u32 	%r94, [%r140+-8192];
	ld.shared.u32 	%r95, [%r139];
	add.s32 	%r96, %r95, %r94;
	min.s32 	%r97, %r93, %r96;
	st.shared.u32 	[%r2], %r97;
	ld.shared.u32 	%r98, [%r2+128];
	ld.shared.u32 	%r99, [%r139+128];
	add.s32 	%r100, %r99, %r94;
	min.s32 	%r101, %r98, %r100;
	st.shared.u32 	[%r2+128], %r101;
	ld.shared.u32 	%r102, [%r2+8192];
	ld.shared.u32 	%r103, [%r140];
	ld.shared.u32 	%r104, [%r139];
	add.s32 	%r105, %r104, %r103;
	min.s32 	%r106, %r102, %r105;
	st.shared.u32 	[%r2+8192], %r106;
	ld.shared.u32 	%r107, [%r2+8320];
	ld.shared.u32 	%r108, [%r139+128];
	add.s32 	%r109, %r108, %r103;
	min.s32 	%r110, %r107, %r109;
	st.shared.u32 	[%r2+8320], %r110;
	ld.shared.u32 	%r111, [%r3];
	ld.shared.u32 	%r112, [%r138+-8192];
	ld.shared.u32 	%r113, [%r137];
	add.s32 	%r114, %r113, %r112;
	min.s32 	%r115, %r111, %r114;
	st.shared.u32 	[%r3], %r115;
	ld.shared.u32 	%r116, [%r3+128];
	ld.shared.u32 	%r117, [%r138+-8192];
	ld.shared.u32 	%r118, [%r137+128];
	add.s32 	%r119, %r118, %r117;
	min.s32 	%r120, %r116, %r119;
	st.shared.u32 	[%r3+128], %r120;
	ld.shared.u32 	%r121, [%r3+8192];
	ld.shared.u32 	%r122, [%r138];
	add.s32 	%r123, %r113, %r122;
	min.s32 	%r124, %r121, %r123;
	st.shared.u32 	[%r3+8192], %r124;
	ld.shared.u32 	%r125, [%r3+8320];
	ld.shared.u32 	%r126, [%r138];
	add.s32 	%r127, %r118, %r126;
	min.s32 	%r128, %r125, %r127;
	st.shared.u32 	[%r3+8320], %r128;
	bar.sync 	0;
	add.s32 	%r141, %r141, 8;
	add.s32 	%r140, %r140, 8;
	add.s32 	%r139, %r139, 512;
	add.s32 	%r138, %r138, 8;
	add.s32 	%r137, %r137, 512;
	setp.ne.s32 	%p2, %r141, 8448;
	@%p2 bra 	$L__BB1_2;
	ld.shared.u32 	%r129, [%r2];
	st.global.u32 	[%rd1], %r129;
	ld.shared.u32 	%r130, [%r2+128];
	st.global.u32 	[%rd1+128], %r130;
	ld.shared.u32 	%r131, [%r2+8192];
	st.global.u32 	[%rd2], %r131;
	ld.shared.u32 	%r132, [%r2+8320];
	st.global.u32 	[%rd2+128], %r132;
	ld.shared.u32 	%r133, [%r3];
	st.global.u32 	[%rd3], %r133;
	ld.shared.u32 	%r134, [%r3+128];
	st.global.u32 	[%rd3+128], %r134;
	ld.shared.u32 	%r135, [%r3+8192];
	st.global.u32 	[%rd4], %r135;
	ld.shared.u32 	%r136, [%r3+8320];
	st.global.u32 	[%rd4+128], %r136;
$L__BB1_4:
	ret;

}
	// .globl	_Z6phase3Piiii
.visible .entry _Z6phase3Piiii(
	.param .u64 .ptr .align 1 _Z6phase3Piiii_param_0,
	.param .u32 _Z6phase3Piiii_param_1,
	.param .u32 _Z6phase3Piiii_param_2,
	.param .u32 _Z6phase3Piiii_param_3
)
{
	.reg .pred 	%p<5>;
	.reg .b32 	%r<165>;
	.reg .b64 	%rd<13>;
	// demoted variable
	.shared .align 4 .b8 _ZZ6phase3PiiiiE10shared_row[16384];
	// demoted variable
	.shared .align 4 .b8 _ZZ6phase3PiiiiE10shared_col[16384];
	// demoted variable
	.shared .align 4 .b8 _ZZ6phase3PiiiiE10shared_mem[16384];
	ld.param.u64 	%rd3, [_Z6phase3Piiii_param_0];
	ld.param.u32 	%r24, [_Z6phase3Piiii_param_1];
	ld.param.u32 	%r25, [_Z6phase3Piiii_param_2];
	ld.param.u32 	%r26, [_Z6phase3Piiii_param_3];
	mov.u32 	%r1, %ctaid.x;
	setp.eq.s32 	%p1, %r24, %r1;
	mov.u32 	%r27, %ctaid.y;
	add.s32 	%r2, %r26, %r27;
	setp.eq.s32 	%p2, %r24, %r2;
	or.pred  	%p3, %p1, %p2;
	@%p3 bra 	$L__BB2_4;
	cvta.to.global.u64 	%rd4, %rd3;
	mov.u32 	%r29, %tid.x;
	mov.u32 	%r30, %tid.y;
	shl.b32 	%r31, %r24, 6;
	add.s32 	%r32, %r31, %r29;
	add.s32 	%r33, %r31, %r30;
	shl.b32 	%r34, %r1, 6;
	add.s32 	%r35, %r34, %r29;
	shl.b32 	%r36, %r2, 6;
	add.s32 	%r37, %r36, %r30;
	mul.lo.s32 	%r38, %r37, %r25;
	add.s32 	%r39, %r38, %r35;
	mul.wide.s32 	%rd5, %r39, 4;
	add.s64 	%rd1, %rd4, %rd5;
	ld.global.u32 	%r40, [%rd1];
	shl.b32 	%r41, %r30, 8;
	mov.u32 	%r42, _ZZ6phase3PiiiiE10shared_mem;
	add.s32 	%r43, %r42, %r41;
	shl.b32 	%r44, %r29, 2;
	add.s32 	%r3, %r43, %r44;
	st.shared.u32 	[%r3], %r40;
	ld.global.u32 	%r45, [%rd1+128];
	st.shared.u32 	[%r3+128], %r45;
	shl.b32 	%r46, %r25, 5;
	mul.wide.s32 	%rd6, %r46, 4;
	add.s64 	%rd2, %rd1, %rd6;
	ld.global.u32 	%r47, [%rd2];
	st.shared.u32 	[%r3+8192], %r47;
	ld.global.u32 	%r48, [%rd2+128];
	st.shared.u32 	[%r3+8320], %r48;
	add.s32 	%r49, %r32, %r38;
	mul.wide.s32 	%rd7, %r49, 4;
	add.s64 	%rd8, %rd4, %rd7;
	ld.global.u32 	%r50, [%rd8];
	mov.u32 	%r51, _ZZ6phase3PiiiiE10shared_col;
	add.s32 	%r52, %r51, %r41;
	add.s32 	%r53, %r52, %r44;
	st.shared.u32 	[%r53], %r50;
	ld.global.u32 	%r54, [%rd8+128];
	st.shared.u32 	[%r53+128], %r54;
	add.s64 	%rd9, %rd8, %rd6;
	ld.global.u32 	%r55, [%rd9];
	st.shared.u32 	[%r53+8192], %r55;
	ld.global.u32 	%r56, [%rd9+128];
	st.shared.u32 	[%r53+8320], %r56;
	mad.lo.s32 	%r57, %r33, %r25, %r35;
	mul.wide.s32 	%rd10, %r57, 4;
	add.s64 	%rd11, %rd4, %rd10;
	ld.global.u32 	%r58, [%rd11];
	mov.u32 	%r59, _ZZ6phase3PiiiiE10shared_row;
	add.s32 	%r60, %r59, %r41;
	add.s32 	%r61, %r60, %r44;
	st.shared.u32 	[%r61], %r58;
	ld.global.u32 	%r62, [%rd11+128];
	st.shared.u32 	[%r61+128], %r62;
	add.s64 	%rd12, %rd11, %rd6;
	ld.global.u32 	%r63, [%rd12];
	st.shared.u32 	[%r61+8192], %r63;
	ld.global.u32 	%r64, [%rd12+128];
	st.shared.u32 	[%r61+8320], %r64;
	bar.sync 	0;
	ld.shared.u32 	%r164, [%r3];
	ld.shared.u32 	%r163, [%r3+128];
	ld.shared.u32 	%r162, [%r3+8192];
	ld.shared.u32 	%r161, [%r3+8320];
	add.s32 	%r159, %r52, 8192;
	add.s32 	%r65, %r44, %r59;
	add.s32 	%r158, %r65, 1024;
	mov.b32 	%r160, 8192;
$L__BB2_2:
	ld.shared.u32 	%r66, [%r159+-8192];
	ld.shared.u32 	%r67, [%r158+-1024];
	add.s32 	%r68, %r67, %r66;
	min.s32 	%r69, %r164, %r68;
	ld.shared.u32 	%r70, [%r158+-896];
	add.s32 	%r71, %r70, %r66;
	min.s32 	%r72, %r163, %r71;
	ld.shared.u32 	%r73, [%r159];
	add.s32 	%r74, %r67, %r73;
	min.s32 	%r75, %r162, %r74;
	add.s32 	%r76, %r70, %r73;
	min.s32 	%r77, %r161, %r76;
	ld.shared.u32 	%r78, [%r159+-8188];
	ld.shared.u32 	%r79, [%r158+-768];
	add.s32 	%r80, %r79, %r78;
	min.s32 	%r81, %r69, %r80;
	ld.shared.u32 	%r82, [%r158+-640];
	add.s32 	%r83, %r82, %r78;
	min.s32 	%r84, %r72, %r83;
	ld.shared.u32 	%r85, [%r159+4];
	add.s32 	%r86, %r79, %r85;
	min.s32 	%r87, %r75, %r86;
	add.s32 	%r88, %r82, %r85;
	min.s32 	%r89, %r77, %r88;
	ld.shared.u32 	%r90, [%r159+-8184];
	ld.shared.u32 	%r91, [%r158+-512];
	add.s32 	%r92, %r91, %r90;
	min.s32 	%r93, %r81, %r92;
	ld.shared.u32 	%r94, [%r158+-384];
	add.s32 	%r95, %r94, %r90;
	min.s32 	%r96, %r84, %r95;
	ld.shared.u32 	%r97, [%r159+8];
	add.s32 	%r98, %r91, %r97;
	min.s32 	%r99, %r87, %r98;
	add.s32 	%r100, %r94, %r97;
	min.s32 	%r101, %r89, %r100;
	ld.shared.u32 	%r102, [%r159+-8180];
	ld.shared.u32 	%r103, [%r158+-256];
	add.s32 	%r104, %r103, %r102;
	min.s32 	%r105, %r93, %r104;
	ld.shared.u32 	%r106, [%r158+-128];
	add.s32 	%r107, %r106, %r102;
	min.s32 	%r108, %r96, %r107;
	ld.shared.u32 	%r109, [%r159+12];
	add.s32 	%r110, %r103, %r109;
	min.s32 	%r111, %r99, %r110;
	add.s32 	%r112, %r106, %r109;
	min.s32 	%r113, %r101, %r112;
	ld.shared.u32 	%r114, [%r159+-8176];
	ld.shared.u32 	%r115, [%r158];
	add.s32 	%r116, %r115, %r114;
	min.s32 	%r117, %r105, %r116;
	ld.shared.u32 	%r118, [%r158+128];
	add.s32 	%r119, %r118, %r114;
	min.s32 	%r120, %r108, %r119;
	ld.shared.u32 	%r121, [%r159+16];
	add.s32 	%r122, %r115, %r121;
	min.s32 	%r123, %r111, %r122;
	add.s32 	%r124, %r118, %r121;
	min.s32 	%r125, %r113, %r124;
	ld.shared.u32 	%r126, [%r159+-8172];
	ld.shared.u32 	%r127, [%r158+256];
	add.s32 	%r128, %r127, %r126;
	min.s32 	%r129, %r117, %r128;
	ld.shared.u32 	%r130, [%r158+384];
	add.s32 	%r131, %r130, %r126;
	min.s32 	%r132, %r120, %r131;
	ld.shared.u32 	%r133, [%r159+20];
	add.s32 	%r134, %r127, %r133;
	min.s32 	%r135, %r123, %r134;
	add.s32 	%r136, %r130, %r133;
	min.s32 	%r137, %r125, %r136;
	ld.shared.u32 	%r138, [%r159+-8168];
	ld.shared.u32 	%r139, [%r158+512];
	add.s32 	%r140, %r139, %r138;
	min.s32 	%r141, %r129, %r140;
	ld.shared.u32 	%r142, [%r158+640];
	add.s32 	%r143, %r142, %r138;
	min.s32 	%r144, %r132, %r143;
	ld.shared.u32 	%r145, [%r159+24];
	add.s32 	%r146, %r139, %r145;
	min.s32 	%r147, %r135, %r146;
	add.s32 	%r148, %r142, %r145;
	min.s32 	%r149, %r137, %r148;
	ld.shared.u32 	%r150, [%r159+-8164];
	ld.shared.u32 	%r151, [%r158+768];
	add.s32 	%r152, %r151, %r150;
	min.s32 	%r164, %r141, %r152;
	ld.shared.u32 	%r153, [%r158+896];
	add.s32 	%r154, %r153, %r150;
	min.s32 	%r163, %r144, %r154;
	ld.shared.u32 	%r155, [%r159+28];
	add.s32 	%r156, %r151, %r155;
	min.s32 	%r162, %r147, %r156;
	add.s32 	%r157, %r153, %r155;
	min.s32 	%r161, %r149, %r157;
	add.s32 	%r160, %r160, 32;
	add.s32 	%r159, %r159, 32;
	add.s32 	%r158, %r158, 2048;
	setp.ne.s32 	%p4, %r160, 8448;
	@%p4 bra 	$L__BB2_2;
	st.shared.u32 	[%r3], %r164;
	st.shared.u32 	[%r3+128], %r163;
	st.shared.u32 	[%r3+8192], %r162;
	st.shared.u32 	[%r3+8320], %r161;
	st.global.u32 	[%rd1], %r164;
	st.global.u32 	[%rd1+128], %r163;
	st.global.u32 	[%rd2], %r162;
	st.global.u32 	[%rd2+128], %r161;
$L__BB2_4:
	ret;

}


// ===== COMPILED SASS (sm_100) =====

	.target	sm_100

	.elftype	@"ET_EXEC"


//--------------------- .note.nv.tkinfo           --------------------------
	.section	.note.nv.tkinfo,"",@"SHT_NOTE"
	.sectionflags	@"SHF_NOTE_NV_TKINFO"
	.tkinfo
        /*0018*/ 	.word	0x00000002
        /*0030*/ 	.string	""
        /*0030*/ 	.string	"ptxas"
        /*0030*/ 	.string	"Cuda compilation tools, release 13.0, V13.0.88"
        /*0030*/ 	.string	"Build cuda_13.0.r13.0/compiler.36424714_0"
        /*0030*/ 	.string	"-arch sm_100 -m 64 "



//--------------------- .note.nv.cuinfo           --------------------------
	.section	.note.nv.cuinfo,"",@"SHT_NOTE"
	.sectionflags	@"SHF_NOTE_NV_CUINFO"
        /*0018*/ 	.short	0x0002
        /*001a*/ 	.short	0x0064
        /*001c*/ 	.short	0x0082
	.zero		2


//--------------------- .nv.info                  --------------------------
	.section	.nv.info,"",@"SHT_CUDA_INFO"
	.align	4


	//----- nvinfo : EIATTR_REGCOUNT
	.align		4
        /*0000*/ 	.byte	0x04, 0x2f
        /*0002*/ 	.short	(.L_1 - .L_0)
	.align		4
.L_0:
        /*0004*/ 	.word	index@(_Z6phase1Piii)
        /*0008*/ 	.word	0x00000014


	//----- nvinfo : EIATTR_FRAME_SIZE
	.align		4
.L_1:
        /*000c*/ 	.byte	0x04, 0x11
        /*000e*/ 	.short	(.L_3 - .L_2)
	.align		4
.L_2:
        /*0010*/ 	.word	index@(_Z6phase1Piii)
        /*0014*/ 	.word	0x00000000


	//----- nvinfo : EIATTR_REGCOUNT
	.align		4
.L_3:
        /*0018*/ 	.byte	0x04, 0x2f
        /*001a*/ 	.short	(.L_5 - .L_4)
	.align		4
.L_4:
        /*001c*/ 	.word	index@(_Z6phase2Piii)
        /*0020*/ 	.word	0x0000001e


	//----- nvinfo : EIATTR_FRAME_SIZE
	.align		4
.L_5:
        /*0024*/ 	.byte	0x04, 0x11
        /*0026*/ 	.short	(.L_7 - .L_6)
	.align		4
.L_6:
        /*0028*/ 	.word	index@(_Z6phase2Piii)
        /*002c*/ 	.word	0x00000000


	//----- nvinfo : EIATTR_REGCOUNT
	.align		4
.L_7:
        /*0030*/ 	.byte	0x04, 0x2f
        /*0032*/ 	.short	(.L_9 - .L_8)
	.align		4
.L_8:
        /*0034*/ 	.word	index@(_Z6phase3Piiii)
        /*0038*/ 	.word	0x0000001f


	//----- nvinfo : EIATTR_FRAME_SIZE
	.align		4
.L_9:
        /*003c*/ 	.byte	0x04, 0x11
        /*003e*/ 	.short	(.L_11 - .L_10)
	.align		4
.L_10:
        /*0040*/ 	.word	index@(_Z6phase3Piiii)
        /*0044*/ 	.word	0x00000000


	//----- nvinfo : EIATTR_MIN_STACK_SIZE
	.align		4
.L_11:
        /*0048*/ 	.byte	0x04, 0x12
        /*004a*/ 	.short	(.L_13 - .L_12)
	.align		4
.L_12:
        /*004c*/ 	.word	index@(_Z6phase3Piiii)
        /*0050*/ 	.word	0x00000000


	//----- nvinfo : EIATTR_MIN_STACK_SIZE
	.align		4
.L_13:
        /*0054*/ 	.byte	0x04, 0x12
        /*0056*/ 	.short	(.L_15 - .L_14)
	.align		4
.L_14:
        /*0058*/ 	.word	index@(_Z6phase2Piii)
        /*005c*/ 	.word	0x00000000


	//----- nvinfo : EIATTR_MIN_STACK_SIZE
	.align		4
.L_15:
        /*0060*/ 	.byte	0x04, 0x12
        /*0062*/ 	.short	(.L_17 - .L_16)
	.align		4
.L_16:
        /*0064*/ 	.word	index@(_Z6phase1Piii)
        /*0068*/ 	.word	0x00000000
.L_17:


//--------------------- .nv.compat                --------------------------
	.section	.nv.compat,"",@"SHT_CUDA_COMPAT_INFO"
	.align	4
        /*0000*/ 	.byte	0x02, 0x09, 0x00, 0x00, 0x02, 0x02, 0x01, 0x00, 0x02, 0x05, 0x05, 0x00, 0x03, 0x07, 0x01, 0x01
        /*0010*/ 	.byte	0x02, 0x03, 0x00, 0x00, 0x02, 0x06, 0x01, 0x00, 0x04, 0x0b, 0x08, 0x00, 0x09, 0x00, 0x00, 0x00
        /*0020*/ 	.byte	0x00, 0x00, 0x00, 0x00


//--------------------- .nv.info._Z6phase3Piiii   --------------------------
	.section	.nv.info._Z6phase3Piiii,"",@"SHT_CUDA_INFO"
	.sectionflags	@""
	.align	4


	//----- nvinfo : EIATTR_CUDA_API_VERSION
	.align		4
        /*0000*/ 	.byte	0x04, 0x37
        /*0002*/ 	.short	(.L_19 - .L_18)
.L_18:
        /*0004*/ 	.word	0x00000082


	//----- nvinfo : EIATTR_KPARAM_INFO
	.align		4
.L_19:
        /*0008*/ 	.byte	0x04, 0x17
        /*000a*/ 	.short	(.L_21 - .L_20)
.L_20:
        /*000c*/ 	.word	0x00000000
        /*0010*/ 	.short	0x0003
        /*0012*/ 	.short	0x0010
        /*0014*/ 	.byte	0x00, 0xf0, 0x11, 0x00


	//----- nvinfo : EIATTR_KPARAM_INFO
	.align		4
.L_21:
        /*0018*/ 	.byte	0x04, 0x17
        /*001a*/ 	.short	(.L_23 - .L_22)
.L_22:
        /*001c*/ 	.word	0x00000000
        /*0020*/ 	.short	0x0002
        /*0022*/ 	.short	0x000c
        /*0024*/ 	.byte	0x00, 0xf0, 0x11, 0x00


	//----- nvinfo : EIATTR_KPARAM_INFO
	.align		4
.L_23:
        /*0028*/ 	.byte	0x04, 0x17
        /*002a*/ 	.short	(.L_25 - .L_24)
.L_24:
        /*002c*/ 	.word	0x00000000
        /*0030*/ 	.short	0x0001
        /*0032*/ 	.short	0x0008
        /*0034*/ 	.byte	0x00, 0xf0, 0x11, 0x00


	//----- nvinfo : EIATTR_KPARAM_INFO
	.align		4
.L_25:
        /*0038*/ 	.byte	0x04, 0x17
        /*003a*/ 	.short	(.L_27 - .L_26)
.L_26:
        /*003c*/ 	.word	0x00000000
        /*0040*/ 	.short	0x0000
        /*0042*/ 	.short	0x0000
        /*0044*/ 	.byte	0x00, 0xf5, 0x21, 0x00


	//----- nvinfo : EIATTR_SPARSE_MMA_MASK
	.align		4
.L_27:
        /*0048*/ 	.byte	0x03, 0x50
        /*004a*/ 	.short	0x0000


	//----- nvinfo : EIATTR_MAXREG_COUNT
	.align		4
        /*004c*/ 	.byte	0x03, 0x1b
        /*004e*/ 	.short	0x00ff


	//----- nvinfo : EIATTR_NUM_BARRIERS
	.align		4
        /*0050*/ 	.byte	0x02, 0x4c
        /*0052*/ 	.byte	0x01
	.zero		1


	//----- nvinfo : EIATTR_MERCURY_ISA_VERSION
	.align		4
        /*0054*/ 	.byte	0x03, 0x5f
        /*0056*/ 	.short	0x0101


	//----- nvinfo : EIATTR_VRC_CTA_INIT_COUNT
	.align		4
        /*0058*/ 	.byte	0x02, 0x4a
	.zero		1
	.zero		1


	//----- nvinfo : EIATTR_EXIT_INSTR_OFFSETS
	.align		4
        /*005c*/ 	.byte	0x04, 0x1c
        /*005e*/ 	.short	(.L_29 - .L_28)


	//   ....[0]....
.L_28:
        /*0060*/ 	.word	0x00000080


	//   ....[1]....
        /*0064*/ 	.word	0x000008b0


	//----- nvinfo : EIATTR_CBANK_PARAM_SIZE
	.align		4
.L_29:
        /*0068*/ 	.byte	0x03, 0x19
        /*006a*/ 	.short	0x0014


	//----- nvinfo : EIATTR_PARAM_CBANK
	.align		4
        /*006c*/ 	.byte	0x04, 0x0a
        /*006e*/ 	.short	(.L_31 - .L_30)
	.align		4
.L_30:
        /*0070*/ 	.word	index@(.nv.constant0._Z6phase3Piiii)
        /*0074*/ 	.short	0x0380
        /*0076*/ 	.short	0x0014


	//----- nvinfo : EIATTR_SW_WAR
	.align		4
.L_31:
        /*0078*/ 	.byte	0x04, 0x36
        /*007a*/ 	.short	(.L_33 - .L_32)
.L_32:
        /*007c*/ 	.word	0x00000008
.L_33:


//--------------------- .nv.info._Z6phase2Piii    --------------------------
	.section	.nv.info._Z6phase2Piii,"",@"SHT_CUDA_INFO"
	.sectionflags	@""
	.align	4


	//----- nvinfo : EIATTR_CUDA_API_VERSION
	.align		4
        /*0000*/ 	.byte	0x04, 0x37
        /*0002*/ 	.short	(.L_35 - .L_34)
.L_34:
        /*0004*/ 	.word	0x00000082


	//----- nvinfo : EIATTR_KPARAM_INFO
	.align		4
.L_35:
        /*0008*/ 	.byte	0x04, 0x17
        /*000a*/ 	.short	(.L_37 - .L_36)
.L_36:
        /*000c*/ 	.word	0x00000000
        /*0010*/ 	.short	0x0002
        /*0012*/ 	.short	0x000c
        /*0014*/ 	.byte	0x00, 0xf0, 0x11, 0x00


	//----- nvinfo : EIATTR_KPARAM_INFO
	.align		4
.L_37:
        /*0018*/ 	.byte	0x04, 0x17
        /*001a*/ 	.short	(.L_39 - .L_38)
.L_38:
        /*001c*/ 	.word	0x00000000
        /*0020*/ 	.short	0x0001
        /*0022*/ 	.short	0x0008
        /*0024*/ 	.byte	0x00, 0xf0, 0x11, 0x00


	//----- nvinfo : EIATTR_KPARAM_INFO
	.align		4
.L_39:
        /*0028*/ 	.byte	0x04, 0x17
        /*002a*/ 	.short	(.L_41 - .L_40)
.L_40:
        /*002c*/ 	.word	0x00000000
        /*0030*/ 	.short	0x0000
        /*0032*/ 	.short	0x0000
        /*0034*/ 	.byte	0x00, 0xf5, 0x21, 0x00


	//----- nvinfo : EIATTR_SPARSE_MMA_MASK
	.align		4
.L_41:
        /*0038*/ 	.byte	0x03, 0x50
        /*003a*/ 	.short	0x0000


	//----- nvinfo : EIATTR_MAXREG_COUNT
	.align		4
        /*003c*/ 	.byte	0x03, 0x1b
        /*003e*/ 	.short	0x00ff


	//----- nvinfo : EIATTR_NUM_BARRIERS
	.align		4
        /*0040*/ 	.byte	0x02, 0x4c
        /*0042*/ 	.byte	0x01
	.zero		1


	//----- nvinfo : EIATTR_MERCURY_ISA_VERSION
	.align		4
        /*0044*/ 	.byte	0x03, 0x5f
        /*0046*/ 	.short	0x0101


	//----- nvinfo : EIATTR_VRC_CTA_INIT_COUNT
	.align		4
        /*0048*/ 	.byte	0x02, 0x4a
	.zero		1
	.zero		1


	//----- nvinfo : EIATTR_EXIT_INSTR_OFFSETS
	.align		4
        /*004c*/ 	.byte	0x04, 0x1c
        /*004e*/ 	.short	(.L_43 - .L_42)


	//   ....[0]....
.L_42:
        /*0050*/ 	.word	0x00000040


	//   ....[1]....
        /*0054*/ 	.word	0x00000a60


	//----- nvinfo : EIATTR_CBANK_PARAM_SIZE
	.align		4
.L_43:
        /*0058*/ 	.byte	0x03, 0x19
        /*005a*/ 	.short	0x0010


	//----- nvinfo : EIATTR_PARAM_CBANK
	.align		4
        /*005c*/ 	.byte	0x04, 0x0a
        /*005e*/ 	.short	(.L_45 - .L_44)
	.align		4
.L_44:
        /*0060*/ 	.word	index@(.nv.constant0._Z6phase2Piii)
        /*0064*/ 	.short	0x0380
        /*0066*/ 	.short	0x0010


	//----- nvinfo : EIATTR_SW_WAR
	.align		4
.L_45:
        /*0068*/ 	.byte	0x04, 0x36
        /*006a*/ 	.short	(.L_47 - .L_46)
.L_46:
        /*006c*/ 	.word	0x00000008
.L_47:


//--------------------- .nv.info._Z6phase1Piii    --------------------------
	.section	.nv.info._Z6phase1Piii,"",@"SHT_CUDA_INFO"
	.sectionflags	@""
	.align	4


	//----- nvinfo : EIATTR_CUDA_API_VERSION
	.align		4
        /*0000*/ 	.byte	0x04, 0x37
        /*0002*/ 	.short	(.L_49 - .L_48)
.L_48:
        /*0004*/ 	.word	0x00000082


	//----- nvinfo : EIATTR_KPARAM_INFO
	.align		4
.L_49:
        /*0008*/ 	.byte	0x04, 0x17
        /*000a*/ 	.short	(.L_51 - .L_50)
.L_50:
        /*000c*/ 	.word	0x00000000
        /*0010*/ 	.short	0x0002
        /*0012*/ 	.short	0x000c
        /*0014*/ 	.byte	0x00, 0xf0, 0x11, 0x00


	//----- nvinfo : EIATTR_KPARAM_INFO
	.align		4
.L_51:
        /*0018*/ 	.byte	0x04, 0x17
        /*001a*/ 	.short	(.L_53 - .L_52)
.L_52:
        /*001c*/ 	.word	0x00000000
        /*0020*/ 	.short	0x0001
        /*0022*/ 	.short	0x0008
        /*0024*/ 	.byte	0x00, 0xf0, 0x11, 0x00


	//----- nvinfo : EIATTR_KPARAM_INFO
	.align		4
.L_53:
        /*0028*/ 	.byte	0x04, 0x17
        /*002a*/ 	.short	(.L_55 - .L_54)
.L_54:
        /*002c*/ 	.word	0x00000000
        /*0030*/ 	.short	0x0000
        /*0032*/ 	.short	0x0000
        /*0034*/ 	.byte	0x00, 0xf5, 0x21, 0x00


	//----- nvinfo : EIATTR_SPARSE_MMA_MASK
	.align		4
.L_55:
        /*0038*/ 	.byte	0x03, 0x50
        /*003a*/ 	.short	0x0000


	//----- nvinfo : EIATTR_MAXREG_COUNT
	.align		4
        /*003c*/ 	.byte	0x03, 0x1b
        /*003e*/ 	.short	0x00ff


	//----- nvinfo : EIATTR_NUM_BARRIERS
	.align		4
        /*0040*/ 	.byte	0x02, 0x4c
        /*0042*/ 	.byte	0x01
	.zero		1


	//----- nvinfo : EIATTR_MERCURY_ISA_VERSION
	.align		4
        /*0044*/ 	.byte	0x03, 0x5f
        /*0046*/ 	.short	0x0101


	//----- nvinfo : EIATTR_VRC_CTA_INIT_COUNT
	.align		4
        /*0048*/ 	.byte	0x02, 0x4a
	.zero		1
	.zero		1


	//----- nvinfo : EIATTR_EXIT_INSTR_OFFSETS
	.align		4
        /*004c*/ 	.byte	0x04, 0x1c
        /*004e*/ 	.short	(.L_57 - .L_56)


	//   ....[0]....
.L_56:
        /*0050*/ 	.word	0x000007f0


	//----- nvinfo : EIATTR_CBANK_PARAM_SIZE
	.align		4
.L_57:
        /*0054*/ 	.byte	0x03, 0x19
        /*0056*/ 	.short	0x0010


	//----- nvinfo : EIATTR_PARAM_CBANK
	.align		4
        /*0058*/ 	.byte	0x04, 0x0a
        /*005a*/ 	.short	(.L_59 - .L_58)
	.align		4
.L_58:
        /*005c*/ 	.word	index@(.nv.constant0._Z6phase1Piii)
        /*0060*/ 	.short	0x0380
        /*0062*/ 	.short	0x0010


	//----- nvinfo : EIATTR_SW_WAR
	.align		4
.L_59:
        /*0064*/ 	.byte	0x04, 0x36
        /*0066*/ 	.short	(.L_61 - .L_60)
.L_60:
        /*0068*/ 	.word	0x00000008
.L_61:


//--------------------- .nv.callgraph             --------------------------
	.section	.nv.callgraph,"",@"SHT_CUDA_CALLGRAPH"
	.align	4
	.sectionentsize	8
	.align		4
        /*0000*/ 	.word	0x00000000
	.align		4
        /*0004*/ 	.word	0xffffffff
	.align		4
        /*0008*/ 	.word	0x00000000
	.align		4
        /*000c*/ 	.word	0xfffffffe
	.align		4
        /*0010*/ 	.word	0x00000000
	.align		4
        /*0014*/ 	.word	0xfffffffd
	.align		4
        /*0018*/ 	.word	0x00000000
	.align		4
        /*001c*/ 	.word	0xfffffffc


//--------------------- .text._Z6phase3Piiii      --------------------------
	.section	.text._Z6phase3Piiii,"ax",@progbits
	.align	128
        .global         _Z6phase3Piiii
        .type           _Z6phase3Piiii,@function
        .size           _Z6phase3Piiii,(.L_x_6 - _Z6phase3Piiii)
        .other          _Z6phase3Piiii,@"STO_CUDA_ENTRY STV_DEFAULT"
_Z6phase3Piiii:
.text._Z6phase3Piiii:
[----:B------:R-:W-:Y:S08]  /*0000*/  LDC R1, c[0x0][0x37c] ;  /* 0x0000df00ff017b82 */ /* 0x000ff00000000800 */
[----:B------:R-:W0:Y:S01]  /*0010*/  S2UR UR4, SR_CTAID.Y ;  /* 0x00000000000479c3 */ /* 0x000e220000002600 */
[----:B------:R-:W1:Y:S07]  /*0020*/  S2R R7, SR_CTAID.X ;  /* 0x0000000000077919 */ /* 0x000e6e0000002500 */
[----:B------:R-:W0:Y:S08]  /*0030*/  LDC R0, c[0x0][0x390] ;  /* 0x0000e400ff007b82 */ /* 0x000e300000000800 */
[----:B------:R-:W2:Y:S01]  /*0040*/  LDC R6, c[0x0][0x388] ;  /* 0x0000e200ff067b82 */ /* 0x000ea20000000800 */
[----:B0-----:R-:W-:-:S05]  /*0050*/  VIADD R0, R0, UR4 ;  /* 0x0000000400007c36 */ /* 0x001fca0008000000 */
[----:B--2---:R-:W-:-:S04]  /*0060*/  ISETP.NE.AND P0, PT, R0, R6, PT ;  /* 0x000000060000720c */ /* 0x004fc80003f05270 */
[----:B-1----:R-:W-:-:S13]  /*0070*/  ISETP.EQ.OR P0, PT, R7, R6, !P0 ;  /* 0x000000060700720c */ /* 0x002fda0004702670 */
[----:B------:R-:W-:Y:S05]  /*0080*/  @P0 EXIT ;  /* 0x000000000000094d */ /* 0x000fea0003800000 */
[----:B------:R-:W0:Y:S01]  /*0090*/  S2R R8, SR_TID.X ;  /* 0x0000000000087919 */ /* 0x000e220000002100 */
[----:B------:R-:W1:Y:S01]  /*00a0*/  LDC R15, c[0x0][0x38c] ;  /* 0x0000e300ff0f7b82 */ /* 0x000e620000000800 */
[----:B------:R-:W2:Y:S01]  /*00b0*/  LDCU.64 UR8, c[0x0][0x358] ;  /* 0x00006b00ff0877ac */ /* 0x000ea20008000a00 */
[----:B------:R-:W3:Y:S06]  /*00c0*/  S2R R9, SR_TID.Y ;  /* 0x0000000000097919 */ /* 0x000eec0000002200 */
[----:B------:R-:W4:Y:S01]  /*00d0*/  LDC.64 R4, c[0x0][0x380] ;  /* 0x0000e000ff047b82 */ /* 0x000f220000000a00 */
[----:B-1----:R-:W-:-:S02]  /*00e0*/  IMAD.SHL.U32 R11, R15, 0x20, RZ ;  /* 0x000000200f0b7824 */ /* 0x002fc400078e00ff */
[--C-:B0-----:R-:W-:Y:S02]  /*00f0*/  IMAD R7, R7, 0x40, R8.reuse ;  /* 0x0000004007077824 */ /* 0x101fe400078e0208 */
[--C-:B---3--:R-:W-:Y:S02]  /*0100*/  IMAD R2, R0, 0x40, R9.reuse ;  /* 0x0000004000027824 */ /* 0x108fe400078e0209 */
[C---:B------:R-:W-:Y:S02]  /*0110*/  IMAD R0, R6.reuse, 0x40, R8 ;  /* 0x0000004006007824 */ /* 0x040fe400078e0208 */
[----:B------:R-:W-:Y:S02]  /*0120*/  IMAD R6, R6, 0x40, R9 ;  /* 0x0000004006067824 */ /* 0x000fe400078e0209 */
[CC--:B------:R-:W-:Y:S02]  /*0130*/  IMAD R3, R2.reuse, R15.reuse, R7 ;  /* 0x0000000f02037224 */ /* 0x0c0fe400078e0207 */
[----:B------:R-:W-:-:S02]  /*0140*/  IMAD R13, R2, R15, R0 ;  /* 0x0000000f020d7224 */ /* 0x000fc400078e0200 */
[----:B------:R-:W-:Y:S02]  /*0150*/  IMAD R7, R6, R15, R7 ;  /* 0x0000000f06077224 */ /* 0x000fe400078e0207 */
[----:B----4-:R-:W-:-:S04]  /*0160*/  IMAD.WIDE R2, R3, 0x4, R4 ;  /* 0x0000000403027825 */ /* 0x010fc800078e0204 */
[--C-:B------:R-:W-:Y:S01]  /*0170*/  IMAD.WIDE R12, R13, 0x4, R4.reuse ;  /* 0x000000040d0c7825 */ /* 0x100fe200078e0204 */
[----:B--2---:R-:W2:Y:S03]  /*0180*/  LDG.E R15, desc[UR8][R2.64] ;  /* 0x00000008020f7981 */ /* 0x004ea6000c1e1900 */
[----:B------:R-:W-:Y:S01]  /*0190*/  IMAD.WIDE R4, R7, 0x4, R4 ;  /* 0x0000000407047825 */ /* 0x000fe200078e0204 */
[----:B------:R-:W3:Y:S03]  /*01a0*/  LDG.E R19, desc[UR8][R2.64+0x80] ;  /* 0x0000800802137981 */ /* 0x000ee6000c1e1900 */
[C---:B------:R-:W-:Y:S01]  /*01b0*/  IMAD.WIDE R20, R11.reuse, 0x4, R2 ;  /* 0x000000040b147825 */ /* 0x040fe200078e0202 */
[----:B------:R-:W4:Y:S03]  /*01c0*/  LDG.E R14, desc[UR8][R12.64] ;  /* 0x000000080c0e7981 */ /* 0x000f26000c1e1900 */
[C---:B------:R-:W-:Y:S01]  /*01d0*/  IMAD.WIDE R6, R11.reuse, 0x4, R12 ;  /* 0x000000040b067825 */ /* 0x040fe200078e020c */
[----:B------:R-:W5:Y:S03]  /*01e0*/  LDG.E R23, desc[UR8][R20.64] ;  /* 0x0000000814177981 */ /* 0x000f66000c1e1900 */
[----:B------:R-:W-:Y:S01]  /*01f0*/  IMAD.WIDE R10, R11, 0x4, R4 ;  /* 0x000000040b0a7825 */ /* 0x000fe200078e0204 */
[----:B------:R-:W4:Y:S04]  /*0200*/  LDG.E R17, desc[UR8][R20.64+0x80] ;  /* 0x0000800814117981 */ /* 0x000f28000c1e1900 */
[----:B------:R0:W4:Y:S04]  /*0210*/  LDG.E R16, desc[UR8][R12.64+0x80] ;  /* 0x000080080c107981 */ /* 0x000128000c1e1900 */
[----:B------:R-:W4:Y:S04]  /*0220*/  LDG.E R18, desc[UR8][R6.64] ;  /* 0x0000000806127981 */ /* 0x000f28000c1e1900 */
[----:B------:R-:W4:Y:S04]  /*0230*/  LDG.E R22, desc[UR8][R6.64+0x80] ;  /* 0x0000800806167981 */ /* 0x000f28000c1e1900 */
[----:B------:R-:W4:Y:S04]  /*0240*/  LDG.E R24, desc[UR8][R4.64] ;  /* 0x0000000804187981 */ /* 0x000f28000c1e1900 */
[----:B------:R1:W4:Y:S04]  /*0250*/  LDG.E R26, desc[UR8][R4.64+0x80] ;  /* 0x00008008041a7981 */ /* 0x000328000c1e1900 */
[----:B------:R-:W4:Y:S04]  /*0260*/  LDG.E R28, desc[UR8][R10.64] ;  /* 0x000000080a1c7981 */ /* 0x000f28000c1e1900 */
[----:B------:R-:W4:Y:S01]  /*0270*/  LDG.E R25, desc[UR8][R10.64+0x80] ;  /* 0x000080080a197981 */ /* 0x000f22000c1e1900 */
[----:B------:R-:W0:Y:S01]  /*0280*/  S2UR UR7, SR_CgaCtaId ;  /* 0x00000000000779c3 */ /* 0x000e220000008800 */
[----:B------:R-:W-:-:S02]  /*0290*/  UMOV UR4, 0x400 ;  /* 0x0000040000047882 */ /* 0x000fc40000000000 */
[----:B------:R-:W-:Y:S02]  /*02a0*/  UIADD3 UR5, UPT, UPT, UR4, 0x8000, URZ ;  /* 0x0000800004057890 */ /* 0x000fe4000fffe0ff */
[----:B------:R-:W-:Y:S02]  /*02b0*/  UIADD3 UR6, UPT, UPT, UR4, 0x4000, URZ ;  /* 0x0000400004067890 */ /* 0x000fe4000fffe0ff */
[----:B0-----:R-:W-:Y:S02]  /*02c0*/  ULEA UR5, UR7, UR5, 0x18 ;  /* 0x0000000507057291 */ /* 0x001fe4000f8ec0ff */
[----:B------:R-:W-:Y:S02]  /*02d0*/  ULEA UR6, UR7, UR6, 0x18 ;  /* 0x0000000607067291 */ /* 0x000fe4000f8ec0ff */
[----:B------:R-:W-:Y:S02]  /*02e0*/  ULEA UR4, UR7, UR4, 0x18 ;  /* 0x0000000407047291 */ /* 0x000fe4000f8ec0ff */
[----:B------:R-:W-:-:S02]  /*02f0*/  LEA R13, R9, UR5, 0x8 ;  /* 0x00000005090d7c11 */ /* 0x000fc4000f8e40ff */
[C---:B-1----:R-:W-:Y:S02]  /*0300*/  LEA R5, R9.reuse, UR6, 0x8 ;  /* 0x0000000609057c11 */ /* 0x042fe4000f8e40ff */
[----:B------:R-:W-:Y:S01]  /*0310*/  LEA R9, R9, UR4, 0x8 ;  /* 0x0000000409097c11 */ /* 0x000fe2000f8e40ff */
[C---:B------:R-:W-:Y:S02]  /*0320*/  IMAD R0, R8.reuse, 0x4, R13 ;  /* 0x0000000408007824 */ /* 0x040fe400078e020d */
[C---:B------:R-:W-:Y:S02]  /*0330*/  IMAD R7, R8.reuse, 0x4, R5 ;  /* 0x0000000408077824 */ /* 0x040fe400078e0205 */
[C---:B------:R-:W-:Y:S01]  /*0340*/  IMAD R9, R8.reuse, 0x4, R9 ;  /* 0x0000000408097824 */ /* 0x040fe200078e0209 */
[----:B------:R-:W-:Y:S01]  /*0350*/  LEA R8, R8, UR4, 0x2 ;  /* 0x0000000408087c11 */ /* 0x000fe2000f8e10ff */
[----:B------:R-:W-:Y:S01]  /*0360*/  UMOV UR4, 0x2000 ;  /* 0x0000200000047882 */ /* 0x000fe20000000000 */
[----:B--2---:R-:W-:Y:S04]  /*0370*/  STS [R0], R15 ;  /* 0x0000000f00007388 */ /* 0x004fe80000000800 */
[----:B---3--:R-:W-:Y:S04]  /*0380*/  STS [R0+0x80], R19 ;  /* 0x0000801300007388 */ /* 0x008fe80000000800 */
[----:B-----5:R0:W-:Y:S04]  /*0390*/  STS [R0+0x2000], R23 ;  /* 0x0020001700007388 */ /* 0x0201e80000000800 */
[----:B----4-:R-:W-:Y:S04]  /*03a0*/  STS [R0+0x2080], R17 ;  /* 0x0020801100007388 */ /* 0x010fe80000000800 */
[----:B------:R-:W-:Y:S04]  /*03b0*/  STS [R7], R14 ;  /* 0x0000000e07007388 */ /* 0x000fe80000000800 */
[----:B------:R-:W-:Y:S04]  /*03c0*/  STS [R7+0x80], R16 ;  /* 0x0000801007007388 */ /* 0x000fe80000000800 */
[----:B------:R-:W-:Y:S04]  /*03d0*/  STS [R7+0x2000], R18 ;  /* 0x0020001207007388 */ /* 0x000fe80000000800 */
[----:B------:R1:W-:Y:S04]  /*03e0*/  STS [R7+0x2080], R22 ;  /* 0x0020801607007388 */ /* 0x0003e80000000800 */
[----:B------:R2:W-:Y:S04]  /*03f0*/  STS [R9], R24 ;  /* 0x0000001809007388 */ /* 0x0005e80000000800 */
[----:B------:R2:W-:Y:S04]  /*0400*/  STS [R9+0x80], R26 ;  /* 0x0000801a09007388 */ /* 0x0005e80000000800 */
[----:B------:R2:W-:Y:S04]  /*0410*/  STS [R9+0x2000], R28 ;  /* 0x0020001c09007388 */ /* 0x0005e80000000800 */
[----:B------:R2:W-:Y:S01]  /*0420*/  STS [R9+0x2080], R25 ;  /* 0x0020801909007388 */ /* 0x0005e20000000800 */
[----:B------:R-:W-:Y:S06]  /*0430*/  BAR.SYNC.DEFER_BLOCKING 0x0 ;  /* 0x0000000000007b1d */ /* 0x000fec0000010000 */
[----:B------:R2:W3:Y:S04]  /*0440*/  LDS R17, [R0] ;  /* 0x0000000000117984 */ /* 0x0004e80000000800 */
[----:B------:R2:W4:Y:S04]  /*0450*/  LDS R15, [R0+0x80] ;  /* 0x00008000000f7984 */ /* 0x0005280000000800 */
[----:B------:R2:W2:Y:S04]  /*0460*/  LDS R13, [R0+0x2000] ;  /* 0x00200000000d7984 */ /* 0x0004a80000000800 */
[----:B------:R2:W2:Y:S01]  /*0470*/  LDS R19, [R0+0x2080] ;  /* 0x0020800000137984 */ /* 0x0004a20000000800 */
[----:B0-----:R-:W-:-:S02]  /*0480*/  VIADD R23, R8, 0x400 ;  /* 0x0000040008177836 */ /* 0x001fc40000000000 */
[----:B-1----:R-:W-:-:S07]  /*0490*/  VIADD R22, R5, 0x2000 ;  /* 0x0000200005167836 */ /* 0x002fce0000000000 */
.L_x_0:
[----:B------:R-:W-:Y:S01]  /*04a0*/  LDS R16, [R23+-0x400] ;  /* 0xfffc000017107984 */ /* 0x000fe20000000800 */
[----:B------:R-:W-:-:S03]  /*04b0*/  UIADD3 UR4, UPT, UPT, UR4, 0x20, URZ ;  /* 0x0000002004047890 */ /* 0x000fc6000fffe0ff */
[----:B------:R-:W3:Y:S01]  /*04c0*/  LDS.128 R4, [R22+-0x2000] ;  /* 0xffe0000016047984 */ /* 0x000ee20000000c00 */
[----:B------:R-:W-:-:S03]  /*04d0*/  UISETP.NE.AND UP0, UPT, UR4, 0x2100, UPT ;  /* 0x000021000400788c */ /* 0x000fc6000bf05270 */
[----:B------:R-:W4:Y:S04]  /*04e0*/  LDS R18, [R23+-0x380] ;  /* 0xfffc800017127984 */ /* 0x000f280000000800 */
[----:B--2---:R-:W0:Y:S04]  /*04f0*/  LDS.128 R8, [R22] ;  /* 0x0000000016087984 */ /* 0x004e280000000c00 */
[----:B------:R-:W1:Y:S04]  /*0500*/  LDS R12, [R23+-0x300] ;  /* 0xfffd0000170c7984 */ /* 0x000e680000000800 */
[----:B------:R-:W2:Y:S04]  /*0510*/  LDS R14, [R23+-0x280] ;  /* 0xfffd8000170e7984 */ /* 0x000ea80000000800 */
[----:B------:R-:W5:Y:S04]  /*0520*/  LDS R27, [R23+-0x200] ;  /* 0xfffe0000171b7984 */ /* 0x000f680000000800 */
[----:B------:R-:W5:Y:S04]  /*0530*/  LDS R25, [R23+-0x180] ;  /* 0xfffe800017197984 */ /* 0x000f680000000800 */
[----:B------:R-:W5:Y:S01]  /*0540*/  LDS R24, [R23+-0x100] ;  /* 0xffff000017187984 */ /* 0x000f620000000800 */
[----:B---3--:R-:W-:-:S02]  /*0550*/  VIADDMNMX R17, R16, R4, R17, PT ;  /* 0x0000000410117246 */ /* 0x008fc40003800111 */
[----:B----4-:R-:W-:Y:S02]  /*0560*/  VIADDMNMX R15, R18, R4, R15, PT ;  /* 0x00000004120f7246 */ /* 0x010fe4000380010f */
[----:B------:R-:W3:Y:S01]  /*0570*/  LDS R4, [R23+-0x80] ;  /* 0xffff800017047984 */ /* 0x000ee20000000800 */
[-C--:B0-----:R-:W-:Y:S02]  /*0580*/  VIADDMNMX R13, R16, R8.reuse, R13, PT ;  /* 0x00000008100d7246 */ /* 0x081fe4000380010d */
[----:B------:R-:W-:Y:S02]  /*0590*/  VIADDMNMX R8, R18, R8, R19, PT ;  /* 0x0000000812087246 */ /* 0x000fe40003800113 */
[C---:B-1----:R-:W-:Y:S02]  /*05a0*/  VIADDMNMX R17, R12.reuse, R5, R17, PT ;  /* 0x000000050c117246 */ /* 0x042fe40003800111 */
[----:B------:R-:W-:Y:S02]  /*05b0*/  VIADDMNMX R13, R12, R9, R13, PT ;  /* 0x000000090c0d7246 */ /* 0x000fe4000380010d */
[----:B--2---:R-:W-:-:S02]  /*05c0*/  VIADDMNMX R15, R14, R5, R15, PT ;  /* 0x000000050e0f7246 */ /* 0x004fc4000380010f */
[----:B------:R-:W-:Y:S01]  /*05d0*/  VIADDMNMX R9, R14, R9, R8, PT ;  /* 0x000000090e097246 */ /* 0x000fe20003800108 */
[----:B------:R-:W-:Y:S01]  /*05e0*/  LDS R5, [R23] ;  /* 0x0000000017057984 */ /* 0x000fe20000000800 */
[C---:B-----5:R-:W-:Y:S02]  /*05f0*/  VIADDMNMX R8, R27.reuse, R6, R17, PT ;  /* 0x000000061b087246 */ /* 0x060fe40003800111 */
[----:B------:R-:W-:Y:S01]  /*0600*/  VIADDMNMX R27, R27, R10, R13, PT ;  /* 0x0000000a1b1b7246 */ /* 0x000fe2000380010d */
[----:B------:R-:W-:Y:S01]  /*0610*/  LDS.128 R16, [R22+0x10] ;  /* 0x0000100016107984 */ /* 0x000fe20000000c00 */
[C---:B------:R-:W-:Y:S02]  /*0620*/  VIADDMNMX R26, R25.reuse, R6, R15, PT ;  /* 0x00000006191a7246 */ /* 0x040fe4000380010f */
[----:B------:R-:W-:Y:S01]  /*0630*/  VIADDMNMX R10, R25, R10, R9, PT ;  /* 0x0000000a190a7246 */ /* 0x000fe20003800109 */
[----:B------:R0:W1:Y:S01]  /*0640*/  LDS.128 R12, [R22+-0x1ff0] ;  /* 0xffe01000160c7984 */ /* 0x0000620000000c00 */
[----:B------:R-:W-:-:S02]  /*0650*/  VIADDMNMX R6, R24, R7, R8, PT ;  /* 0x0000000718067246 */ /* 0x000fc40003800108 */
[----:B------:R-:W-:Y:S01]  /*0660*/  VIADDMNMX R24, R24, R11, R27, PT ;  /* 0x0000000b18187246 */ /* 0x000fe2000380011b */
[----:B------:R-:W2:Y:S04]  /*0670*/  LDS R9, [R23+0x80] ;  /* 0x0000800017097984 */ /* 0x000ea80000000800 */
[----:B------:R-:W4:Y:S01]  /*0680*/  LDS R8, [R23+0x100] ;  /* 0x0001000017087984 */ /* 0x000f220000000800 */
[----:B0-----:R-:W-:-:S03]  /*0690*/  VIADD R22, R22, 0x20 ;  /* 0x0000002016167836 */ /* 0x001fc60000000000 */
[----:B------:R-:W0:Y:S01]  /*06a0*/  LDS R25, [R23+0x200] ;  /* 0x0002000017197984 */ /* 0x000e220000000800 */
[C---:B---3--:R-:W-:Y:S02]  /*06b0*/  VIADDMNMX R7, R4.reuse, R7, R26, PT ;  /* 0x0000000704077246 */ /* 0x048fe4000380011a */
[----:B------:R-:W-:Y:S02]  /*06c0*/  VIADDMNMX R4, R4, R11, R10, PT ;  /* 0x0000000b04047246 */ /* 0x000fe4000380010a */
[----:B------:R-:W3:Y:S04]  /*06d0*/  LDS R10, [R23+0x180] ;  /* 0x00018000170a7984 */ /* 0x000ee80000000800 */
[----:B------:R-:W5:Y:S01]  /*06e0*/  LDS R11, [R23+0x280] ;  /* 0x00028000170b7984 */ /* 0x000f620000000800 */
[----:B-1----:R-:W-:-:S02]  /*06f0*/  VIADDMNMX R26, R5, R12, R6, PT ;  /* 0x0000000c051a7246 */ /* 0x002fc40003800106 */
[----:B------:R-:W-:Y:S01]  /*0700*/  VIADDMNMX R5, R5, R16, R24, PT ;  /* 0x0000001005057246 */ /* 0x000fe20003800118 */
[----:B------:R-:W-:Y:S01]  /*0710*/  LDS R6, [R23+0x380] ;  /* 0x0003800017067984 */ /* 0x000fe20000000800 */
[C---:B--2---:R-:W-:Y:S02]  /*0720*/  VIADDMNMX R7, R9.reuse, R12, R7, PT ;  /* 0x0000000c09077246 */ /* 0x044fe40003800107 */
[----:B------:R-:W-:Y:S01]  /*0730*/  VIADDMNMX R4, R9, R16, R4, PT ;  /* 0x0000001009047246 */ /* 0x000fe20003800104 */
[----:B------:R1:W2:Y:S01]  /*0740*/  LDS R24, [R23+0x300] ;  /* 0x0003000017187984 */ /* 0x0002a20000000800 */
[C---:B----4-:R-:W-:Y:S02]  /*0750*/  VIADDMNMX R26, R8.reuse, R13, R26, PT ;  /* 0x0000000d081a7246 */ /* 0x050fe4000380011a */
[----:B------:R-:W-:Y:S02]  /*0760*/  VIADDMNMX R5, R8, R17, R5, PT ;  /* 0x0000001108057246 */ /* 0x000fe40003800105 */
[----:B0-----:R-:W-:-:S02]  /*0770*/  VIADDMNMX R26, R25, R14, R26, PT ;  /* 0x0000000e191a7246 */ /* 0x001fc4000380011a */
[----:B------:R-:W-:Y:S01]  /*0780*/  VIADDMNMX R5, R25, R18, R5, PT ;  /* 0x0000001219057246 */ /* 0x000fe20003800105 */
[----:B-1----:R-:W-:Y:S01]  /*0790*/  VIADD R23, R23, 0x800 ;  /* 0x0000080017177836 */ /* 0x002fe20000000000 */
[C---:B---3--:R-:W-:Y:S02]  /*07a0*/  VIADDMNMX R7, R10.reuse, R13, R7, PT ;  /* 0x0000000d0a077246 */ /* 0x048fe40003800107 */
[----:B------:R-:W-:Y:S02]  /*07b0*/  VIADDMNMX R4, R10, R17, R4, PT ;  /* 0x000000110a047246 */ /* 0x000fe40003800104 */
[C---:B-----5:R-:W-:Y:S02]  /*07c0*/  VIADDMNMX R7, R11.reuse, R14, R7, PT ;  /* 0x0000000e0b077246 */ /* 0x060fe40003800107 */
[----:B------:R-:W-:Y:S02]  /*07d0*/  VIADDMNMX R4, R11, R18, R4, PT ;  /* 0x000000120b047246 */ /* 0x000fe40003800104 */
[----:B--2---:R-:W-:-:S02]  /*07e0*/  VIADDMNMX R17, R24, R15, R26, PT ;  /* 0x0000000f18117246 */ /* 0x004fc4000380011a */
[----:B------:R-:W-:Y:S02]  /*07f0*/  VIADDMNMX R13, R24, R19, R5, PT ;  /* 0x00000013180d7246 */ /* 0x000fe40003800105 */
[C---:B------:R-:W-:Y:S02]  /*0800*/  VIADDMNMX R15, R6.reuse, R15, R7, PT ;  /* 0x0000000f060f7246 */ /* 0x040fe40003800107 */
[----:B------:R-:W-:Y:S01]  /*0810*/  VIADDMNMX R19, R6, R19, R4, PT ;  /* 0x0000001306137246 */ /* 0x000fe20003800104 */
[----:B------:R-:W-:Y:S06]  /*0820*/  BRA.U UP0, `(.L_x_0) ;  /* 0xfffffffd001c7547 */ /* 0x000fec000b83ffff */
[----:B------:R-:W-:Y:S04]  /*0830*/  STG.E desc[UR8][R2.64], R17 ;  /* 0x0000001102007986 */ /* 0x000fe8000c101908 */
[----:B------:R-:W-:Y:S04]  /*0840*/  STG.E desc[UR8][R2.64+0x80], R15 ;  /* 0x0000800f02007986 */ /* 0x000fe8000c101908 */
[----:B------:R-:W-:Y:S04]  /*0850*/  STS [R0], R17 ;  /* 0x0000001100007388 */ /* 0x000fe80000000800 */
[----:B------:R-:W-:Y:S04]  /*0860*/  STS [R0+0x80], R15 ;  /* 0x0000800f00007388 */ /* 0x000fe80000000800 */
[----:B------:R-:W-:Y:S04]  /*0870*/  STS [R0+0x2000], R13 ;  /* 0x0020000d00007388 */ /* 0x000fe80000000800 */
[----:B------:R-:W-:Y:S04]  /*0880*/  STS [R0+0x2080], R19 ;  /* 0x0020801300007388 */ /* 0x000fe80000000800 */
[----:B------:R-:W-:Y:S04]  /*0890*/  STG.E desc[UR8][R20.64], R13 ;  /* 0x0000000d14007986 */ /* 0x000fe8000c101908 */
[----:B------:R-:W-:Y:S01]  /*08a0*/  STG.E desc[UR8][R20.64+0x80], R19 ;  /* 0x0000801314007986 */ /* 0x000fe2000c101908 */
[----:B------:R-:W-:Y:S05]  /*08b0*/  EXIT ;  /* 0x000000000000794d */ /* 0x000fea0003800000 */
.L_x_1:
[----:B------:R-:W-:-:S00]  /*08c0*/  BRA `(.L_x_1) ;  /* 0xfffffffc00fc7947 */ /* 0x000fc0000383ffff */
[----:B------:R-:W-:-:S00]  /*08d0*/  NOP ;  /* 0x0000000000007918 */ /* 0x000fc00000000000 */
        /* <DEDUP_REMOVED lines=10> */
.L_x_6:


//--------------------- .text._Z6phase2Piii       --------------------------
	.section	.text._Z6phase2Piii,"ax",@progbits
	.align	128
        .global         _Z6phase2Piii
        .type           _Z6phase2Piii,@function
        .size           _Z6phase2Piii,(.L_x_7 - _Z6phase2Piii)
        .other          _Z6phase2Piii,@"STO_CUDA_ENTRY STV_DEFAULT"
_Z6phase2Piii:
.text._Z6phase2Piii:
[----:B------:R-:W-:Y:S01]  /*0000*/  LDC R1, c[0x0][0x37c] ;  /* 0x0000df00ff017b82 */ /* 0x000fe20000000800 */
[----:B------:R-:W0:Y:S07]  /*0010*/  S2R R7, SR_CTAID.X ;  /* 0x0000000000077919 */ /* 0x000e2e0000002500 */
[----:B------:R-:W0:Y:S02]  /*0020*/  LDC R3, c[0x0][0x388] ;  /* 0x0000e200ff037b82 */ /* 0x000e240000000800 */
[----:B0-----:R-:W-:-:S13]  /*0030*/  ISETP.NE.AND P0, PT, R7, R3, PT ;  /* 0x000000030700720c */ /* 0x001fda0003f05270 */
[----:B------:R-:W-:Y:S05]  /*0040*/  @!P0 EXIT ;  /* 0x000000000000894d */ /* 0x000fea0003800000 */
[----:B------:R-:W0:Y:S01]  /*0050*/  S2R R10, SR_TID.X ;  /* 0x00000000000a7919 */ /* 0x000e220000002100 */
[----:B------:R-:W1:Y:S01]  /*0060*/  LDC R6, c[0x0][0x38c] ;  /* 0x0000e300ff067b82 */ /* 0x000e620000000800 */
[----:B------:R-:W2:Y:S01]  /*0070*/  LDCU.64 UR8, c[0x0][0x358] ;  /* 0x00006b00ff0877ac */ /* 0x000ea20008000a00 */
[----:B------:R-:W3:Y:S06]  /*0080*/  S2R R0, SR_TID.Y ;  /* 0x0000000000007919 */ /* 0x000eec0000002200 */
[----:B------:R-:W4:Y:S01]  /*0090*/  LDC.64 R8, c[0x0][0x380] ;  /* 0x0000e000ff087b82 */ /* 0x000f220000000a00 */
[----:B-1----:R-:W-:-:S02]  /*00a0*/  IMAD.SHL.U32 R5, R6, 0x20, RZ ;  /* 0x0000002006057824 */ /* 0x002fc400078e00ff */
[--C-:B0-----:R-:W-:Y:S02]  /*00b0*/  IMAD R2, R3, 0x40, R10.reuse ;  /* 0x0000004003027824 */ /* 0x101fe400078e020a */
[----:B------:R-:W-:Y:S02]  /*00c0*/  IMAD R4, R7, 0x40, R10 ;  /* 0x0000004007047824 */ /* 0x000fe400078e020a */
[--C-:B---3--:R-:W-:Y:S02]  /*00d0*/  IMAD R3, R3, 0x40, R0.reuse ;  /* 0x0000004003037824 */ /* 0x108fe400078e0200 */
        /* <DEDUP_REMOVED lines=8> */
[----:B------:R0:W3:Y:S03]  /*0160*/  LDG.E R13, desc[UR8][R14.64+0x80] ;  /* 0x000080080e0d7981 */ /* 0x0000e6000c1e1900 */
[C---:B------:R-:W-:Y:S01]  /*0170*/  IMAD.WIDE R16, R5.reuse, 0x4, R14 ;  /* 0x0000000405107825 */ /* 0x040fe200078e020e */
[----:B------:R-:W4:Y:S03]  /*0180*/  LDG.E R21, desc[UR8][R2.64] ;  /* 0x0000000802157981 */ /* 0x000f26000c1e1900 */
[C---:B------:R-:W-:Y:S01]  /*0190*/  IMAD.WIDE R6, R5.reuse, 0x4, R2 ;  /* 0x0000000405067825 */ /* 0x040fe200078e0202 */
[----:B------:R-:W5:Y:S03]  /*01a0*/  LDG.E R12, desc[UR8][R16.64] ;  /* 0x00000008100c7981 */ /* 0x000f66000c1e1900 */
[----:B------:R-:W-:Y:S01]  /*01b0*/  IMAD.WIDE R4, R5, 0x4, R8 ;  /* 0x0000000405047825 */ /* 0x000fe200078e0208 */
[----:B------:R1:W4:Y:S04]  /*01c0*/  LDG.E R19, desc[UR8][R16.64+0x80] ;  /* 0x0000800810137981 */ /* 0x000328000c1e1900 */
[----:B------:R-:W4:Y:S04]  /*01d0*/  LDG.E R23, desc[UR8][R2.64+0x80] ;  /* 0x0000800802177981 */ /* 0x000f28000c1e1900 */
[----:B------:R-:W4:Y:S04]  /*01e0*/  LDG.E R25, desc[UR8][R6.64] ;  /* 0x0000000806197981 */ /* 0x000f28000c1e1900 */
[----:B------:R-:W4:Y:S04]  /*01f0*/  LDG.E R27, desc[UR8][R6.64+0x80] ;  /* 0x00008008061b7981 */ /* 0x000f28000c1e1900 */
[----:B------:R-:W4:Y:S04]  /*0200*/  LDG.E R18, desc[UR8][R8.64] ;  /* 0x0000000808127981 */ /* 0x000f28000c1e1900 */
[----:B------:R-:W4:Y:S04]  /*0210*/  LDG.E R20, desc[UR8][R8.64+0x80] ;  /* 0x0000800808147981 */ /* 0x000f28000c1e1900 */
[----:B------:R-:W4:Y:S04]  /*0220*/  LDG.E R22, desc[UR8][R4.64] ;  /* 0x0000000804167981 */ /* 0x000f28000c1e1900 */
[----:B------:R-:W4:Y:S01]  /*0230*/  LDG.E R24, desc[UR8][R4.64+0x80] ;  /* 0x0000800804187981 */ /* 0x000f22000c1e1900 */
[----:B------:R-:W0:Y:S01]  /*0240*/  S2UR UR6, SR_CgaCtaId ;  /* 0x00000000000679c3 */ /* 0x000e220000008800 */
[----:B------:R-:W-:-:S02]  /*0250*/  UMOV UR4, 0x400 ;  /* 0x0000040000047882 */ /* 0x000fc40000000000 */
[----:B------:R-:W-:-:S04]  /*0260*/  UIADD3 UR5, UPT, UPT, UR4, 0x8000, URZ ;  /* 0x0000800004057890 */ /* 0x000fc8000fffe0ff */
[----:B0-----:R-:W-:Y:S02]  /*0270*/  ULEA UR5, UR6, UR5, 0x18 ;  /* 0x0000000506057291 */ /* 0x001fe4000f8ec0ff */
[----:B------:R-:W-:Y:S02]  /*0280*/  ULEA UR7, UR6, UR4, 0x18 ;  /* 0x0000000406077291 */ /* 0x000fe4000f8ec0ff */
[----:B------:R-:W-:Y:S02]  /*0290*/  UIADD3 UR4, UPT, UPT, UR4, 0x4000, URZ ;  /* 0x0000400004047890 */ /* 0x000fe4000fffe0ff */
[----:B------:R-:W-:Y:S02]  /*02a0*/  LEA R15, R0, UR5, 0x8 ;  /* 0x00000005000f7c11 */ /* 0x000fe4000f8e40ff */
[----:B------:R-:W-:Y:S02]  /*02b0*/  ULEA UR4, UR6, UR4, 0x18 ;  /* 0x0000000406047291 */ /* 0x000fe4000f8ec0ff */
[----:B-1----:R-:W-:-:S02]  /*02c0*/  LEA R16, R10, R15, 0x2 ;  /* 0x0000000f0a107211 */ /* 0x002fc400078e10ff */
[----:B------:R-:W-:-:S05]  /*02d0*/  LEA R15, R0, UR7, 0x8 ;  /* 0x00000007000f7c11 */ /* 0x000fca000f8e40ff */
[----:B------:R-:W-:Y:S01]  /*02e0*/  IMAD R14, R10, 0x4, R15 ;  /* 0x000000040a0e7824 */ /* 0x000fe200078e020f */
[----:B------:R-:W-:-:S05]  /*02f0*/  LEA R15, R0, UR4, 0x8 ;  /* 0x00000004000f7c11 */ /* 0x000fca000f8e40ff */
[C---:B------:R-:W-:Y:S01]  /*0300*/  IMAD R15, R10.reuse, 0x4, R15 ;  /* 0x000000040a0f7824 */ /* 0x040fe200078e020f */
[----:B--2---:R-:W-:Y:S04]  /*0310*/  STS [R16], R11 ;  /* 0x0000000b10007388 */ /* 0x004fe80000000800 */
[----:B---3--:R-:W-:Y:S04]  /*0320*/  STS [R16+0x80], R13 ;  /* 0x0000800d10007388 */ /* 0x008fe80000000800 */
[----:B-----5:R0:W-:Y:S04]  /*0330*/  STS [R16+0x2000], R12 ;  /* 0x0020000c10007388 */ /* 0x0201e80000000800 */
[----:B----4-:R1:W-:Y:S04]  /*0340*/  STS [R16+0x2080], R19 ;  /* 0x0020801310007388 */ /* 0x0103e80000000800 */
[----:B------:R1:W-:Y:S04]  /*0350*/  STS [R14], R21 ;  /* 0x000000150e007388 */ /* 0x0003e80000000800 */
[----:B------:R1:W-:Y:S04]  /*0360*/  STS [R14+0x80], R23 ;  /* 0x000080170e007388 */ /* 0x0003e80000000800 */
[----:B------:R1:W-:Y:S04]  /*0370*/  STS [R14+0x2000], R25 ;  /* 0x002000190e007388 */ /* 0x0003e80000000800 */
[----:B------:R1:W-:Y:S04]  /*0380*/  STS [R14+0x2080], R27 ;  /* 0x0020801b0e007388 */ /* 0x0003e80000000800 */
[----:B------:R1:W-:Y:S04]  /*0390*/  STS [R15], R18 ;  /* 0x000000120f007388 */ /* 0x0003e80000000800 */
[----:B------:R1:W-:Y:S04]  /*03a0*/  STS [R15+0x80], R20 ;  /* 0x000080140f007388 */ /* 0x0003e80000000800 */
[----:B------:R1:W-:Y:S04]  /*03b0*/  STS [R15+0x2000], R22 ;  /* 0x002000160f007388 */ /* 0x0003e80000000800 */
[----:B------:R1:W-:Y:S01]  /*03c0*/  STS [R15+0x2080], R24 ;  /* 0x002080180f007388 */ /* 0x0003e20000000800 */
[----:B0-----:R-:W-:-:S02]  /*03d0*/  LEA R12, R10, 0x100, 0x2 ;  /* 0x000001000a0c7811 */ /* 0x001fc400078e10ff */
[----:B------:R-:W-:-:S03]  /*03e0*/  LEA R11, R0, 0x2004, 0x8 ;  /* 0x00002004000b7811 */ /* 0x000fc600078e40ff */
[C---:B------:R-:W-:Y:S01]  /*03f0*/  VIADD R0, R12.reuse, UR7 ;  /* 0x000000070c007c36 */ /* 0x040fe20008000000 */
[C---:B------:R-:W-:Y:S01]  /*0400*/  IADD3 R10, PT, PT, R11.reuse, UR5, RZ ;  /* 0x000000050b0a7c10 */ /* 0x040fe2000fffe0ff */
[----:B------:R-:W-:Y:S02]  /*0410*/  VIADD R12, R12, UR5 ;  /* 0x000000050c0c7c36 */ /* 0x000fe40008000000 */
[----:B------:R-:W-:Y:S01]  /*0420*/  VIADD R11, R11, UR4 ;  /* 0x000000040b0b7c36 */ /* 0x000fe20008000000 */
[----:B------:R-:W-:Y:S01]  /*0430*/  UMOV UR4, 0x2000 ;  /* 0x0000200000047882 */ /* 0x000fe20000000000 */
[----:B-1----:R-:W-:Y:S06]  /*0440*/  BAR.SYNC.DEFER_BLOCKING 0x0 ;  /* 0x0000000000007b1d */ /* 0x002fec0000010000 */
.L_x_2:
[----:B------:R-:W-:Y:S01]  /*0450*/  LDS R13, [R14] ;  /* 0x000000000e0d7984 */ /* 0x000fe20000000800 */
[----:B------:R-:W-:-:S03]  /*0460*/  UIADD3 UR4, UPT, UPT, UR4, 0x8, URZ ;  /* 0x0000000804047890 */ /* 0x000fc6000fffe0ff */
[----:B------:R-:W-:Y:S01]  /*0470*/  LDS R16, [R10+-0x2004] ;  /* 0xffdffc000a107984 */ /* 0x000fe20000000800 */
[----:B------:R-:W-:-:S03]  /*0480*/  UISETP.NE.AND UP0, UPT, UR4, 0x2100, UPT ;  /* 0x000021000400788c */ /* 0x000fc6000bf05270 */
[----:B0-----:R-:W0:Y:S02]  /*0490*/  LDS R17, [R0+-0x100] ;  /* 0xffff000000117984 */ /* 0x001e240000000800 */
[-C--:B0-----:R-:W-:Y:S02]  /*04a0*/  VIADDMNMX R13, R17, R16.reuse, R13, PT ;  /* 0x00000010110d7246 */ /* 0x081fe4000380010d */
[----:B------:R-:W-:Y:S04]  /*04b0*/  LDS R17, [R14+0x80] ;  /* 0x000080000e117984 */ /* 0x000fe80000000800 */
[----:B------:R-:W-:Y:S04]  /*04c0*/  STS [R14], R13 ;  /* 0x0000000d0e007388 */ /* 0x000fe80000000800 */
[----:B------:R-:W0:Y:S02]  /*04d0*/  LDS R18, [R0+-0x80] ;  /* 0xffff800000127984 */ /* 0x000e240000000800 */
[----:B0-----:R-:W-:-:S02]  /*04e0*/  VIADDMNMX R17, R18, R16, R17, PT ;  /* 0x0000001012117246 */ /* 0x001fc40003800111 */
[----:B------:R-:W-:Y:S04]  /*04f0*/  LDS R16, [R14+0x2000] ;  /* 0x002000000e107984 */ /* 0x000fe80000000800 */
[----:B------:R-:W-:Y:S04]  /*0500*/  STS [R14+0x80], R17 ;  /* 0x000080110e007388 */ /* 0x000fe80000000800 */
[----:B------:R-:W-:Y:S04]  /*0510*/  LDS R19, [R10+-0x4] ;  /* 0xfffffc000a137984 */ /* 0x000fe80000000800 */
[----:B------:R-:W0:Y:S02]  /*0520*/  LDS R18, [R0+-0x100] ;  /* 0xffff000000127984 */ /* 0x000e240000000800 */
[----:B0-----:R-:W-:-:S02]  /*0530*/  VIADDMNMX R21, R18, R19, R16, PT ;  /* 0x0000001312157246 */ /* 0x001fc40003800110 */
[----:B------:R-:W-:Y:S04]  /*0540*/  LDS R16, [R14+0x2080] ;  /* 0x002080000e107984 */ /* 0x000fe80000000800 */
[----:B------:R-:W-:Y:S04]  /*0550*/  STS [R14+0x2000], R21 ;  /* 0x002000150e007388 */ /* 0x000fe80000000800 */
[----:B------:R-:W0:Y:S02]  /*0560*/  LDS R18, [R0+-0x80] ;  /* 0xffff800000127984 */ /* 0x000e240000000800 */
[----:B0-----:R-:W-:-:S05]  /*0570*/  VIADDMNMX R19, R18, R19, R16, PT ;  /* 0x0000001312137246 */ /* 0x001fca0003800110 */
[----:B------:R-:W-:Y:S04]  /*0580*/  STS [R14+0x2080], R19 ;  /* 0x002080130e007388 */ /* 0x000fe80000000800 */
[----:B------:R-:W-:Y:S04]  /*0590*/  LDS R13, [R15] ;  /* 0x000000000f0d7984 */ /* 0x000fe80000000800 */
[----:B------:R-:W-:Y:S04]  /*05a0*/  LDS R16, [R11+-0x2004] ;  /* 0xffdffc000b107984 */ /* 0x000fe80000000800 */
[----:B------:R-:W0:Y:S04]  /*05b0*/  LDS R17, [R12+-0x100] ;  /* 0xffff00000c117984 */ /* 0x000e280000000800 */
[----:B------:R-:W-:Y:S01]  /*05c0*/  LDS R22, [R15+0x2000] ;  /* 0x002000000f167984 */ /* 0x000fe20000000800 */
[----:B0-----:R-:W-:-:S03]  /*05d0*/  VIADDMNMX R16, R17, R16, R13, PT ;  /* 0x0000001011107246 */ /* 0x001fc6000380010d */
[----:B------:R-:W-:Y:S04]  /*05e0*/  LDS R13, [R15+0x80] ;  /* 0x000080000f0d7984 */ /* 0x000fe80000000800 */
[----:B------:R-:W-:Y:S04]  /*05f0*/  STS [R15], R16 ;  /* 0x000000100f007388 */ /* 0x000fe80000000800 */
[----:B------:R-:W-:Y:S04]  /*0600*/  LDS R18, [R11+-0x2004] ;  /* 0xffdffc000b127984 */ /* 0x000fe80000000800 */
[----:B------:R-:W0:Y:S02]  /*0610*/  LDS R20, [R12+-0x80] ;  /* 0xffff80000c147984 */ /* 0x000e240000000800 */
[----:B0-----:R-:W-:-:S05]  /*0620*/  VIADDMNMX R18, R20, R18, R13, PT ;  /* 0x0000001214127246 */ /* 0x001fca000380010d */
[----:B------:R-:W-:Y:S04]  /*0630*/  STS [R15+0x80], R18 ;  /* 0x000080120f007388 */ /* 0x000fe80000000800 */
[----:B------:R-:W0:Y:S02]  /*0640*/  LDS R13, [R11+-0x4] ;  /* 0xfffffc000b0d7984 */ /* 0x000e240000000800 */
[----:B0-----:R-:W-:Y:S02]  /*0650*/  VIADDMNMX R22, R17, R13, R22, PT ;  /* 0x0000000d11167246 */ /* 0x001fe40003800116 */
[----:B------:R-:W-:Y:S04]  /*0660*/  LDS R13, [R15+0x2080] ;  /* 0x002080000f0d7984 */ /* 0x000fe80000000800 */
[----:B------:R-:W-:Y:S04]  /*0670*/  STS [R15+0x2000], R22 ;  /* 0x002000160f007388 */ /* 0x000fe80000000800 */
[----:B------:R-:W0:Y:S02]  /*0680*/  LDS R17, [R11+-0x4] ;  /* 0xfffffc000b117984 */ /* 0x000e240000000800 */
[----:B0-----:R-:W-:-:S05]  /*0690*/  VIADDMNMX R20, R20, R17, R13, PT ;  /* 0x0000001114147246 */ /* 0x001fca000380010d */
[----:B------:R-:W-:Y:S01]  /*06a0*/  STS [R15+0x2080], R20 ;  /* 0x002080140f007388 */ /* 0x000fe20000000800 */
[----:B------:R-:W-:Y:S06]  /*06b0*/  BAR.SYNC.DEFER_BLOCKING 0x0 ;  /* 0x0000000000007b1d */ /* 0x000fec0000010000 */
[----:B------:R-:W-:Y:S04]  /*06c0*/  LDS R13, [R14] ;  /* 0x000000000e0d7984 */ /* 0x000fe80000000800 */
[----:B------:R-:W-:Y:S04]  /*06d0*/  LDS R16, [R10+-0x2000] ;  /* 0xffe000000a107984 */ /* 0x000fe80000000800 */
[----:B------:R-:W0:Y:S02]  /*06e0*/  LDS R17, [R0] ;  /* 0x0000000000117984 */ /* 0x000e240000000800 */
[----:B0-----:R-:W-:-:S02]  /*06f0*/  VIADDMNMX R13, R17, R16, R13, PT ;  /* 0x00000010110d7246 */ /* 0x001fc4000380010d */
[----:B------:R-:W-:Y:S04]  /*0700*/  LDS R17, [R14+0x80] ;  /* 0x000080000e117984 */ /* 0x000fe80000000800 */
[----:B------:R-:W-:Y:S04]  /*0710*/  STS [R14], R13 ;  /* 0x0000000d0e007388 */ /* 0x000fe80000000800 */
[----:B------:R-:W0:Y:S02]  /*0720*/  LDS R18, [R0+0x80] ;  /* 0x0000800000127984 */ /* 0x000e240000000800 */
[----:B0-----:R-:W-:-:S02]  /*0730*/  VIADDMNMX R17, R18, R16, R17, PT ;  /* 0x0000001012117246 */ /* 0x001fc40003800111 */
[----:B------:R-:W-:Y:S04]  /*0740*/  LDS R16, [R14+0x2000] ;  /* 0x002000000e107984 */ /* 0x000fe80000000800 */
[----:B------:R-:W-:Y:S04]  /*0750*/  STS [R14+0x80], R17 ;  /* 0x000080110e007388 */ /* 0x000fe80000000800 */
[----:B------:R0:W-:Y:S04]  /*0760*/  LDS R19, [R10] ;  /* 0x000000000a137984 */ /* 0x0001e80000000800 */
[----:B------:R-:W1:Y:S01]  /*0770*/  LDS R18, [R0] ;  /* 0x0000000000127984 */ /* 0x000e620000000800 */
[----:B0-----:R-:W-:Y:S01]  /*0780*/  VIADD R10, R10, 0x8 ;  /* 0x000000080a0a7836 */ /* 0x001fe20000000000 */
[----:B-1----:R-:W-:-:S02]  /*0790*/  VIADDMNMX R21, R18, R19, R16, PT ;  /* 0x0000001312157246 */ /* 0x002fc40003800110 */
[----:B------:R-:W-:Y:S04]  /*07a0*/  LDS R16, [R14+0x2080] ;  /* 0x002080000e107984 */ /* 0x000fe80000000800 */
[----:B------:R-:W-:Y:S04]  /*07b0*/  STS [R14+0x2000], R21 ;  /* 0x002000150e007388 */ /* 0x000fe80000000800 */
[----:B------:R0:W1:Y:S02]  /*07c0*/  LDS R18, [R0+0x80] ;  /* 0x0000800000127984 */ /* 0x0000640000000800 */
[----:B0-----:R-:W-:-:S02]  /*07d0*/  IADD3 R0, PT, PT, R0, 0x200, RZ ;  /* 0x0000020000007810 */ /* 0x001fc40007ffe0ff */
[----:B-1----:R-:W-:-:S05]  /*07e0*/  VIADDMNMX R19, R18, R19, R16, PT ;  /* 0x0000001312137246 */ /* 0x002fca0003800110 */
[----:B------:R-:W-:Y:S04]  /*07f0*/  STS [R14+0x2080], R19 ;  /* 0x002080130e007388 */ /* 0x000fe80000000800 */
[----:B------:R-:W-:Y:S04]  /*0800*/  LDS R13, [R15] ;  /* 0x000000000f0d7984 */ /* 0x000fe80000000800 */
[----:B------:R-:W-:Y:S04]  /*0810*/  LDS R16, [R11+-0x2000] ;  /* 0xffe000000b107984 */ /* 0x000fe80000000800 */
[----:B------:R-:W0:Y:S04]  /*0820*/  LDS R17, [R12] ;  /* 0x000000000c117984 */ /* 0x000e280000000800 */
[----:B------:R-:W-:Y:S01]  /*0830*/  LDS R22, [R15+0x2000] ;  /* 0x002000000f167984 */ /* 0x000fe20000000800 */
[----:B0-----:R-:W-:-:S03]  /*0840*/  VIADDMNMX R16, R17, R16, R13, PT ;  /* 0x0000001011107246 */ /* 0x001fc6000380010d */
[----:B------:R-:W-:Y:S04]  /*0850*/  LDS R13, [R15+0x80] ;  /* 0x000080000f0d7984 */ /* 0x000fe80000000800 */
[----:B------:R-:W-:Y:S04]  /*0860*/  STS [R15], R16 ;  /* 0x000000100f007388 */ /* 0x000fe80000000800 */
[----:B------:R-:W-:Y:S04]  /*0870*/  LDS R18, [R11+-0x2000] ;  /* 0xffe000000b127984 */ /* 0x000fe80000000800 */
[----:B------:R0:W1:Y:S02]  /*0880*/  LDS R20, [R12+0x80] ;  /* 0x000080000c147984 */ /* 0x0000640000000800 */
[----:B0-----:R-:W-:Y:S01]  /*0890*/  VIADD R12, R12, 0x200 ;  /* 0x000002000c0c7836 */ /* 0x001fe20000000000 */
[----:B-1----:R-:W-:-:S05]  /*08a0*/  VIADDMNMX R18, R20, R18, R13, PT ;  /* 0x0000001214127246 */ /* 0x002fca000380010d */
[----:B------:R-:W-:Y:S04]  /*08b0*/  STS [R15+0x80], R18 ;  /* 0x000080120f007388 */ /* 0x000fe80000000800 */
[----:B------:R-:W0:Y:S02]  /*08c0*/  LDS R13, [R11] ;  /* 0x000000000b0d7984 */ /* 0x000e240000000800 */
[----:B0-----:R-:W-:Y:S02]  /*08d0*/  VIADDMNMX R22, R17, R13, R22, PT ;  /* 0x0000000d11167246 */ /* 0x001fe40003800116 */
[----:B------:R-:W-:Y:S04]  /*08e0*/  LDS R13, [R15+0x2080] ;  /* 0x002080000f0d7984 */ /* 0x000fe80000000800 */
[----:B------:R-:W-:Y:S04]  /*08f0*/  STS [R15+0x2000], R22 ;  /* 0x002000160f007388 */ /* 0x000fe80000000800 */
[----:B------:R0:W1:Y:S02]  /*0900*/  LDS R17, [R11] ;  /* 0x000000000b117984 */ /* 0x0000640000000800 */
[----:B0-----:R-:W-:Y:S01]  /*0910*/  VIADD R11, R11, 0x8 ;  /* 0x000000080b0b7836 */ /* 0x001fe20000000000 */
[----:B-1----:R-:W-:-:S05]  /*0920*/  VIADDMNMX R20, R20, R17, R13, PT ;  /* 0x0000001114147246 */ /* 0x002fca000380010d */
[----:B------:R0:W-:Y:S01]  /*0930*/  STS [R15+0x2080], R20 ;  /* 0x002080140f007388 */ /* 0x0001e20000000800 */
[----:B------:R-:W-:Y:S06]  /*0940*/  BAR.SYNC.DEFER_BLOCKING 0x0 ;  /* 0x0000000000007b1d */ /* 0x000fec0000010000 */
[----:B------:R-:W-:Y:S05]  /*0950*/  BRA.U UP0, `(.L_x_2) ;  /* 0xfffffff900bc7547 */ /* 0x000fea000b83ffff */
[----:B------:R-:W1:Y:S04]  /*0960*/  LDS R11, [R14] ;  /* 0x000000000e0b7984 */ /* 0x000e680000000800 */
[----:B------:R-:W2:Y:S04]  /*0970*/  LDS R13, [R14+0x80] ;  /* 0x000080000e0d7984 */ /* 0x000ea80000000800 */
[----:B------:R-:W3:Y:S04]  /*0980*/  LDS R17, [R14+0x2000] ;  /* 0x002000000e117984 */ /* 0x000ee80000000800 */
[----:B------:R-:W4:Y:S04]  /*0990*/  LDS R19, [R14+0x2080] ;  /* 0x002080000e137984 */ /* 0x000f280000000800 */
[----:B------:R-:W5:Y:S04]  /*09a0*/  LDS R21, [R15] ;  /* 0x000000000f157984 */ /* 0x000f680000000800 */
[----:B------:R-:W0:Y:S04]  /*09b0*/  LDS R23, [R15+0x80] ;  /* 0x000080000f177984 */ /* 0x000e280000000800 */
[----:B------:R-:W0:Y:S04]  /*09c0*/  LDS R25, [R15+0x2000] ;  /* 0x002000000f197984 */ /* 0x000e280000000800 */
[----:B------:R-:W0:Y:S04]  /*09d0*/  LDS R27, [R15+0x2080] ;  /* 0x002080000f1b7984 */ /* 0x000e280000000800 */
[----:B-1----:R-:W-:Y:S04]  /*09e0*/  STG.E desc[UR8][R2.64], R11 ;  /* 0x0000000b02007986 */ /* 0x002fe8000c101908 */
[----:B--2---:R-:W-:Y:S04]  /*09f0*/  STG.E desc[UR8][R2.64+0x80], R13 ;  /* 0x0000800d02007986 */ /* 0x004fe8000c101908 */
[----:B---3--:R-:W-:Y:S04]  /*0a00*/  STG.E desc[UR8][R6.64], R17 ;  /* 0x0000001106007986 */ /* 0x008fe8000c101908 */
[----:B----4-:R-:W-:Y:S04]  /*0a10*/  STG.E desc[UR8][R6.64+0x80], R19 ;  /* 0x0000801306007986 */ /* 0x010fe8000c101908 */
[----:B-----5:R-:W-:Y:S04]  /*0a20*/  STG.E desc[UR8][R8.64], R21 ;  /* 0x0000001508007986 */ /* 0x020fe8000c101908 */
[----:B0-----:R-:W-:Y:S04]  /*0a30*/  STG.E desc[UR8][R8.64+0x80], R23 ;  /* 0x0000801708007986 */ /* 0x001fe8000c101908 */
[----:B------:R-:W-:Y:S04]  /*0a40*/  STG.E desc[UR8][R4.64], R25 ;  /* 0x0000001904007986 */ /* 0x000fe8000c101908 */
[----:B------:R-:W-:Y:S01]  /*0a50*/  STG.E desc[UR8][R4.64+0x80], R27 ;  /* 0x0000801b04007986 */ /* 0x000fe2000c101908 */
[----:B------:R-:W-:Y:S05]  /*0a60*/  EXIT ;  /* 0x000000000000794d */ /* 0x000fea0003800000 */
.L_x_3:
        /* <DEDUP_REMOVED lines=9> */
.L_x_7:


//--------------------- .text._Z6phase1Piii       --------------------------
	.section	.text._Z6phase1Piii,"ax",@progbits
	.align	128
        .global         _Z6phase1Piii
        .type           _Z6phase1Piii,@function
        .size           _Z6phase1Piii,(.L_x_8 - _Z6phase1Piii)
        .other          _Z6phase1Piii,@"STO_CUDA_ENTRY STV_DEFAULT"
_Z6phase1Piii:
.text._Z6phase1Piii:
[----:B------:R-:W-:Y:S01]  /*0000*/  LDC R1, c[0x0][0x37c] ;  /* 0x0000df00ff017b82 */ /* 0x000fe20000000800 */
[----:B------:R-:W0:Y:S07]  /*0010*/  S2R R7, SR_TID.X ;  /* 0x0000000000077919 */ /* 0x000e2e0000002100 */
[----:B------:R-:W0:Y:S01]  /*0020*/  LDC.64 R8, c[0x0][0x388] ;  /* 0x0000e200ff087b82 */ /* 0x000e220000000a00 */
[----:B------:R-:W1:Y:S01]  /*0030*/  LDCU.64 UR6, c[0x0][0x358] ;  /* 0x00006b00ff0677ac */ /* 0x000e620008000a00 */
[----:B------:R-:W2:Y:S06]  /*0040*/  S2R R17, SR_TID.Y ;  /* 0x0000000000117919 */ /* 0x000eac0000002200 */
[----:B------:R-:W3:Y:S01]  /*0050*/  LDC.64 R2, c[0x0][0x380] ;  /* 0x0000e000ff027b82 */ /* 0x000ee20000000a00 */
[----:B0-----:R-:W-:-:S02]  /*0060*/  IMAD R0, R8, 0x40, R7 ;  /* 0x0000004008007824 */ /* 0x001fc400078e0207 */
[----:B--2---:R-:W-:-:S04]  /*0070*/  IMAD R4, R8, 0x40, R17 ;  /* 0x0000004008047824 */ /* 0x004fc800078e0211 */
[----:B------:R-:W-:-:S04]  /*0080*/  IMAD R5, R4, R9, R0 ;  /* 0x0000000904057224 */ /* 0x000fc800078e0200 */
[----:B---3--:R-:W-:-:S04]  /*0090*/  IMAD.WIDE R2, R5, 0x4, R2 ;  /* 0x0000000405027825 */ /* 0x008fc800078e0202 */
[----:B------:R-:W-:Y:S01]  /*00a0*/  IMAD.SHL.U32 R5, R9, 0x20, RZ ;  /* 0x0000002009057824 */ /* 0x000fe200078e00ff */
[----:B-1----:R-:W2:Y:S03]  /*00b0*/  LDG.E R11, desc[UR6][R2.64+0x80] ;  /* 0x00008006020b7981 */ /* 0x002ea6000c1e1900 */
[----:B------:R-:W-:Y:S01]  /*00c0*/  IMAD.WIDE R4, R5, 0x4, R2 ;  /* 0x0000000405047825 */ /* 0x000fe200078e0202 */
[----:B------:R-:W3:Y:S04]  /*00d0*/  LDG.E R9, desc[UR6][R2.64] ;  /* 0x0000000602097981 */ /* 0x000ee8000c1e1900 */
[----:B------:R-:W4:Y:S04]  /*00e0*/  LDG.E R13, desc[UR6][R4.64] ;  /* 0x00000006040d7981 */ /* 0x000f28000c1e1900 */
[----:B------:R-:W5:Y:S01]  /*00f0*/  LDG.E R15, desc[UR6][R4.64+0x80] ;  /* 0x00008006040f7981 */ /* 0x000f62000c1e1900 */
[----:B------:R-:W0:Y:S01]  /*0100*/  S2UR UR5, SR_CgaCtaId ;  /* 0x00000000000579c3 */ /* 0x000e220000008800 */
[----:B------:R-:W-:-:S02]  /*0110*/  UMOV UR4, 0x400 ;  /* 0x0000040000047882 */ /* 0x000fc40000000000 */
[----:B0-----:R-:W-:-:S06]  /*0120*/  ULEA UR4, UR5, UR4, 0x18 ;  /* 0x0000000405047291 */ /* 0x001fcc000f8ec0ff */
[----:B------:R-:W-:-:S05]  /*0130*/  LEA R6, R17, UR4, 0x8 ;  /* 0x0000000411067c11 */ /* 0x000fca000f8e40ff */
[C---:B------:R-:W-:Y:S01]  /*0140*/  IMAD R0, R7.reuse, 0x4, R6 ;  /* 0x0000000407007824 */ /* 0x040fe200078e0206 */
[----:B------:R-:W-:Y:S01]  /*0150*/  LEA R7, R7, UR4, 0x2 ;  /* 0x0000000407077c11 */ /* 0x000fe2000f8e10ff */
[----:B------:R-:W-:Y:S01]  /*0160*/  VIADD R6, R6, 0x2000 ;  /* 0x0000200006067836 */ /* 0x000fe20000000000 */
[----:B------:R-:W-:-:S03]  /*0170*/  UMOV UR4, 0x2000 ;  /* 0x0000200000047882 */ /* 0x000fc60000000000 */
[----:B------:R-:W-:Y:S01]  /*0180*/  VIADD R7, R7, 0x200 ;  /* 0x0000020007077836 */ /* 0x000fe20000000000 */
[----:B--2---:R0:W-:Y:S04]  /*0190*/  STS [R0+0x80], R11 ;  /* 0x0000800b00007388 */ /* 0x0041e80000000800 */
[----:B---3--:R0:W-:Y:S04]  /*01a0*/  STS [R0], R9 ;  /* 0x0000000900007388 */ /* 0x0081e80000000800 */
[----:B----4-:R0:W-:Y:S04]  /*01b0*/  STS [R0+0x2000], R13 ;  /* 0x0020000d00007388 */ /* 0x0101e80000000800 */
[----:B-----5:R0:W-:Y:S01]  /*01c0*/  STS [R0+0x2080], R15 ;  /* 0x0020800f00007388 */ /* 0x0201e20000000800 */
[----:B------:R-:W-:Y:S06]  /*01d0*/  BAR.SYNC.DEFER_BLOCKING 0x0 ;  /* 0x0000000000007b1d */ /* 0x000fec0000010000 */
.L_x_4:
[----:B------:R-:W-:Y:S01]  /*01e0*/  LDS R8, [R0] ;  /* 0x0000000000087984 */ /* 0x000fe20000000800 */
[----:B------:R-:W-:-:S03]  /*01f0*/  UIADD3 UR4, UPT, UPT, UR4, 0x10, URZ ;  /* 0x0000001004047890 */ /* 0x000fc6000fffe0ff */
[----:B01----:R-:W-:Y:S01]  /*0200*/  LDS R9, [R6+-0x2000] ;  /* 0xffe0000006097984 */ /* 0x003fe20000000800 */
[----:B------:R-:W-:-:S03]  /*0210*/  UISETP.NE.AND UP0, UPT, UR4, 0x2100, UPT ;  /* 0x000021000400788c */ /* 0x000fc6000bf05270 */
[----:B------:R-:W0:Y:S02]  /*0220*/  LDS R10, [R7+-0x200] ;  /* 0xfffe0000070a7984 */ /* 0x000e240000000800 */
[----:B0-----:R-:W-:Y:S02]  /*0230*/  VIADDMNMX R9, R10, R9, R8, PT ;  /* 0x000000090a097246 */ /* 0x001fe40003800108 */
[----:B------:R-:W-:Y:S04]  /*0240*/  LDS R8, [R0+0x80] ;  /* 0x0000800000087984 */ /* 0x000fe80000000800 */
[----:B------:R-:W-:Y:S04]  /*0250*/  STS [R0], R9 ;  /* 0x0000000900007388 */ /* 0x000fe80000000800 */
[----:B------:R-:W-:Y:S04]  /*0260*/  LDS R11, [R6+-0x2000] ;  /* 0xffe00000060b7984 */ /* 0x000fe80000000800 */
[----:B------:R-:W0:Y:S02]  /*0270*/  LDS R10, [R7+-0x180] ;  /* 0xfffe8000070a7984 */ /* 0x000e240000000800 */
[----:B0-----:R-:W-:-:S02]  /*0280*/  VIADDMNMX R11, R10, R11, R8, PT ;  /* 0x0000000b0a0b7246 */ /* 0x001fc40003800108 */
[----:B------:R-:W-:Y:S04]  /*0290*/  LDS R8, [R0+0x2000] ;  /* 0x0020000000087984 */ /* 0x000fe80000000800 */
[----:B------:R-:W-:Y:S04]  /*02a0*/  STS [R0+0x80], R11 ;  /* 0x0000800b00007388 */ /* 0x000fe80000000800 */
[----:B------:R-:W-:Y:S04]  /*02b0*/  LDS R13, [R6] ;  /* 0x00000000060d7984 */ /* 0x000fe80000000800 */
[----:B------:R-:W0:Y:S02]  /*02c0*/  LDS R10, [R7+-0x200] ;  /* 0xfffe0000070a7984 */ /* 0x000e240000000800 */
[----:B0-----:R-:W-:-:S02]  /*02d0*/  VIADDMNMX R13, R10, R13, R8, PT ;  /* 0x0000000d0a0d7246 */ /* 0x001fc40003800108 */
[----:B------:R-:W-:Y:S04]  /*02e0*/  LDS R8, [R0+0x2080] ;  /* 0x0020800000087984 */ /* 0x000fe80000000800 */
[----:B------:R-:W-:Y:S04]  /*02f0*/  STS [R0+0x2000], R13 ;  /* 0x0020000d00007388 */ /* 0x000fe80000000800 */
[----:B------:R-:W-:Y:S04]  /*0300*/  LDS R9, [R6] ;  /* 0x0000000006097984 */ /* 0x000fe80000000800 */
[----:B------:R-:W0:Y:S02]  /*0310*/  LDS R10, [R7+-0x180] ;  /* 0xfffe8000070a7984 */ /* 0x000e240000000800 */
[----:B0-----:R-:W-:-:S05]  /*0320*/  VIADDMNMX R9, R10, R9, R8, PT ;  /* 0x000000090a097246 */ /* 0x001fca0003800108 */
[----:B------:R-:W-:Y:S01]  /*0330*/  STS [R0+0x2080], R9 ;  /* 0x0020800900007388 */ /* 0x000fe20000000800 */
[----:B------:R-:W-:Y:S06]  /*0340*/  BAR.SYNC.DEFER_BLOCKING 0x0 ;  /* 0x0000000000007b1d */ /* 0x000fec0000010000 */
[----:B------:R-:W-:Y:S04]  /*0350*/  LDS R8, [R0] ;  /* 0x0000000000087984 */ /* 0x000fe80000000800 */
[----:B------:R-:W-:Y:S04]  /*0360*/  LDS R11, [R6+-0x1ffc] ;  /* 0xffe00400060b7984 */ /* 0x000fe80000000800 */
[----:B------:R-:W0:Y:S02]  /*0370*/  LDS R10, [R7+-0x100] ;  /* 0xffff0000070a7984 */ /* 0x000e240000000800 */
[----:B0-----:R-:W-:-:S02]  /*0380*/  VIADDMNMX R11, R10, R11, R8, PT ;  /* 0x0000000b0a0b7246 */ /* 0x001fc40003800108 */
[----:B------:R-:W-:Y:S04]  /*0390*/  LDS R8, [R0+0x80] ;  /* 0x0000800000087984 */ /* 0x000fe80000000800 */
[----:B------:R-:W-:Y:S04]  /*03a0*/  STS [R0], R11 ;  /* 0x0000000b00007388 */ /* 0x000fe80000000800 */
[----:B------:R-:W-:Y:S04]  /*03b0*/  LDS R13, [R6+-0x1ffc] ;  /* 0xffe00400060d7984 */ /* 0x000fe80000000800 */
[----:B------:R-:W0:Y:S02]  /*03c0*/  LDS R10, [R7+-0x80] ;  /* 0xffff8000070a7984 */ /* 0x000e240000000800 */
[----:B0-----:R-:W-:-:S02]  /*03d0*/  VIADDMNMX R13, R10, R13, R8, PT ;  /* 0x0000000d0a0d7246 */ /* 0x001fc40003800108 */
[----:B------:R-:W-:Y:S04]  /*03e0*/  LDS R8, [R0+0x2000] ;  /* 0x0020000000087984 */ /* 0x000fe80000000800 */
[----:B------:R-:W-:Y:S04]  /*03f0*/  STS [R0+0x80], R13 ;  /* 0x0000800d00007388 */ /* 0x000fe80000000800 */
[----:B------:R-:W-:Y:S04]  /*0400*/  LDS R9, [R6+0x4] ;  /* 0x0000040006097984 */ /* 0x000fe80000000800 */
[----:B------:R-:W0:Y:S02]  /*0410*/  LDS R10, [R7+-0x100] ;  /* 0xffff0000070a7984 */ /* 0x000e240000000800 */
[----:B0-----:R-:W-:-:S02]  /*0420*/  VIADDMNMX R9, R10, R9, R8, PT ;  /* 0x000000090a097246 */ /* 0x001fc40003800108 */
[----:B------:R-:W-:Y:S04]  /*0430*/  LDS R8, [R0+0x2080] ;  /* 0x0020800000087984 */ /* 0x000fe80000000800 */
[----:B------:R-:W-:Y:S04]  /*0440*/  STS [R0+0x2000], R9 ;  /* 0x0020000900007388 */ /* 0x000fe80000000800 */
[----:B------:R-:W-:Y:S04]  /*0450*/  LDS R11, [R6+0x4] ;  /* 0x00000400060b7984 */ /* 0x000fe80000000800 */
        /* <DEDUP_REMOVED lines=10> */
[----:B------:R-:W-:Y:S04]  /*0500*/  LDS R9, [R6+-0x1ff8] ;  /* 0xffe0080006097984 */ /* 0x000fe80000000800 */
[----:B------:R-:W0:Y:S02]  /*0510*/  LDS R10, [R7+0x80] ;  /* 0x00008000070a7984 */ /* 0x000e240000000800 */
[----:B0-----:R-:W-:-:S02]  /*0520*/  VIADDMNMX R9, R10, R9, R8, PT ;  /* 0x000000090a097246 */ /* 0x001fc40003800108 */
[----:B------:R-:W-:Y:S04]  /*0530*/  LDS R8, [R0+0x2000] ;  /* 0x0020000000087984 */ /* 0x000fe80000000800 */
[----:B------:R-:W-:Y:S04]  /*0540*/  STS [R0+0x80], R9 ;  /* 0x0000800900007388 */ /* 0x000fe80000000800 */
[----:B------:R-:W-:Y:S04]  /*0550*/  LDS R11, [R6+0x8] ;  /* 0x00000800060b7984 */ /* 0x000fe80000000800 */
[----:B------:R-:W0:Y:S02]  /*0560*/  LDS R10, [R7] ;  /* 0x00000000070a7984 */ /* 0x000e240000000800 */
[----:B0-----:R-:W-:-:S02]  /*0570*/  VIADDMNMX R11, R10, R11, R8, PT ;  /* 0x0000000b0a0b7246 */ /* 0x001fc40003800108 */
[----:B------:R-:W-:Y:S04]  /*0580*/  LDS R8, [R0+0x2080] ;  /* 0x0020800000087984 */ /* 0x000fe80000000800 */
[----:B------:R-:W-:Y:S04]  /*0590*/  STS [R0+0x2000], R11 ;  /* 0x0020000b00007388 */ /* 0x000fe80000000800 */
[----:B------:R-:W-:Y:S04]  /*05a0*/  LDS R13, [R6+0x8] ;  /* 0x00000800060d7984 */ /* 0x000fe80000000800 */
[----:B------:R-:W0:Y:S02]  /*05b0*/  LDS R10, [R7+0x80] ;  /* 0x00008000070a7984 */ /* 0x000e240000000800 */
[----:B0-----:R-:W-:-:S05]  /*05c0*/  VIADDMNMX R13, R10, R13, R8, PT ;  /* 0x0000000d0a0d7246 */ /* 0x001fca0003800108 */
[----:B------:R-:W-:Y:S01]  /*05d0*/  STS [R0+0x2080], R13 ;  /* 0x0020800d00007388 */ /* 0x000fe20000000800 */
[----:B------:R-:W-:Y:S06]  /*05e0*/  BAR.SYNC.DEFER_BLOCKING 0x0 ;  /* 0x0000000000007b1d */ /* 0x000fec0000010000 */
[----:B------:R-:W-:Y:S04]  /*05f0*/  LDS R8, [R0] ;  /* 0x0000000000087984 */ /* 0x000fe80000000800 */
[----:B------:R-:W-:Y:S04]  /*0600*/  LDS R9, [R6+-0x1ff4] ;  /* 0xffe00c0006097984 */ /* 0x000fe80000000800 */
[----:B------:R-:W0:Y:S02]  /*0610*/  LDS R10, [R7+0x100] ;  /* 0x00010000070a7984 */ /* 0x000e240000000800 */
        /* <DEDUP_REMOVED lines=9> */
[----:B------:R-:W0:Y:S02]  /*06b0*/  LDS R10, [R7+0x100] ;  /* 0x00010000070a7984 */ /* 0x000e240000000800 */
[----:B0-----:R-:W-:-:S02]  /*06c0*/  VIADDMNMX R13, R10, R13, R8, PT ;  /* 0x0000000d0a0d7246 */ /* 0x001fc40003800108 */
[----:B------:R-:W-:Y:S04]  /*06d0*/  LDS R8, [R0+0x2080] ;  /* 0x0020800000087984 */ /* 0x000fe80000000800 */
[----:B------:R-:W-:Y:S04]  /*06e0*/  STS [R0+0x2000], R13 ;  /* 0x0020000d00007388 */ /* 0x000fe80000000800 */
[----:B------:R0:W-:Y:S04]  /*06f0*/  LDS R9, [R6+0xc] ;  /* 0x00000c0006097984 */ /* 0x0001e80000000800 */
[----:B------:R1:W2:Y:S01]  /*0700*/  LDS R10, [R7+0x180] ;  /* 0x00018000070a7984 */ /* 0x0002a20000000800 */
[----:B0-----:R-:W-:-:S02]  /*0710*/  VIADD R6, R6, 0x10 ;  /* 0x0000001006067836 */ /* 0x001fc40000000000 */
[----:B-1----:R-:W-:Y:S01]  /*0720*/  VIADD R7, R7, 0x400 ;  /* 0x0000040007077836 */ /* 0x002fe20000000000 */
[----:B--2---:R-:W-:-:S05]  /*0730*/  VIADDMNMX R9, R10, R9, R8, PT ;  /* 0x000000090a097246 */ /* 0x004fca0003800108 */
[----:B------:R1:W-:Y:S01]  /*0740*/  STS [R0+0x2080], R9 ;  /* 0x0020800900007388 */ /* 0x0003e20000000800 */
[----:B------:R-:W-:Y:S06]  /*0750*/  BAR.SYNC.DEFER_BLOCKING 0x0 ;  /* 0x0000000000007b1d */ /* 0x000fec0000010000 */
[----:B------:R-:W-:Y:S05]  /*0760*/  BRA.U UP0, `(.L_x_4) ;  /* 0xfffffff9009c7547 */ /* 0x000fea000b83ffff */
[----:B------:R-:W0:Y:S04]  /*0770*/  LDS R7, [R0] ;  /* 0x0000000000077984 */ /* 0x000e280000000800 */
[----:B-1----:R-:W1:Y:S04]  /*0780*/  LDS R9, [R0+0x80] ;  /* 0x0000800000097984 */ /* 0x002e680000000800 */
[----:B------:R-:W2:Y:S04]  /*0790*/  LDS R11, [R0+0x2000] ;  /* 0x00200000000b7984 */ /* 0x000ea80000000800 */
[----:B------:R-:W3:Y:S04]  /*07a0*/  LDS R13, [R0+0x2080] ;  /* 0x00208000000d7984 */ /* 0x000ee80000000800 */
[----:B0-----:R-:W-:Y:S04]  /*07b0*/  STG.E desc[UR6][R2.64], R7 ;  /* 0x0000000702007986 */ /* 0x001fe8000c101906 */
[----:B-1----:R-:W-:Y:S04]  /*07c0*/  STG.E desc[UR6][R2.64+0x80], R9 ;  /* 0x0000800902007986 */ /* 0x002fe8000c101906 */
[----:B--2---:R-:W-:Y:S04]  /*07d0*/  STG.E desc[UR6][R4.64], R11 ;  /* 0x0000000b04007986 */ /* 0x004fe8000c101906 */
[----:B---3--:R-:W-:Y:S01]  /*07e0*/  STG.E desc[UR6][R4.64+0x80], R13 ;  /* 0x0000800d04007986 */ /* 0x008fe2000c101906 */
[----:B------:R-:W-:Y:S05]  /*07f0*/  EXIT ;  /* 0x000000000000794d */ /* 0x000fea0003800000 */
.L_x_5:
        /* <DEDUP_REMOVED lines=16> */
.L_x_8:


//--------------------- .nv.shared._Z6phase3Piiii --------------------------
	.section	.nv.shared._Z6phase3Piiii,"aw",@nobits
	.sectionflags	@""
	.align	4
.nv.shared._Z6phase3Piiii:
	.zero		50176


//--------------------- .nv.shared.reserved.0     --------------------------
	.section	.nv.shared.reserved.0,"aw",@nobits
	.weak		__nv_reservedSMEM_offset_0_alias
	.size		__nv_reservedSMEM_offset_0_alias, 0, 64
	.other		__nv_reservedSMEM_offset_0_alias,@"STO_CUDA_RESERVED_SHARED STV_DEFAULT"
__nv_reservedSMEM_offset_0_alias:
	.zero		0
	.zero		64


//--------------------- .nv.shared._Z6phase2Piii  --------------------------
	.section	.nv.shared._Z6phase2Piii,"aw",@nobits
	.sectionflags	@""
	.align	4
.nv.shared._Z6phase2Piii:
	.zero		50176


//--------------------- .nv.shared._Z6phase1Piii  --------------------------
	.section	.nv.shared._Z6phase1Piii,"aw",@nobits
	.sectionflags	@""
	.align	4
.nv.shared._Z6phase1Piii:
	.zero		17408


//--------------------- .nv.constant0._Z6phase3Piiii --------------------------
	.section	.nv.constant0._Z6phase3Piiii,"a",@progbits
	.sectionflags	@""
	.align	4
.nv.constant0._Z6phase3Piiii:
	.zero		916


//--------------------- .nv.constant0._Z6phase2Piii --------------------------
	.section	.nv.constant0._Z6phase2Piii,"a",@progbits
	.sectionflags	@""
	.align	4
.nv.constant0._Z6phase2Piii:
	.zero		912


//--------------------- .nv.constant0._Z6phase1Piii --------------------------
	.section	.nv.constant0._Z6phase1Piii,"a",@progbits
	.sectionflags	@""
	.align	4
.nv.constant0._Z6phase1Piii:
	.zero		912


//--------------------- SYMBOLS --------------------------

	.type		.nv.reservedSmem.offset0,@object
	.size		.nv.reservedSmem.offset0,0x4
	.type		.nv.reservedSmem.cap,@object
	.size		.nv.reservedSmem.cap,0x4
